//
// Generated by NVIDIA NVVM Compiler
//
// Compiler Build ID: CL-36424714
// Cuda compilation tools, release 13.0, V13.0.88
// Based on NVVM 20.0.0
//

.version 9.0
.target sm_100
.address_size 64

	// .globl	_Z19wf_embedding_kernelPKfiiiS0_iPfiiiS1_iiiS1_iiiiii
.extern .shared .align 16 .b8 shared_mem[];
.global .align 4 .b8 __cudart_i2opi_f[24] = {65, 144, 67, 60, 153, 149, 98, 219, 192, 221, 52, 245, 209, 87, 39, 252, 41, 21, 68, 78, 110, 131, 249, 162};

.visible .entry _Z19wf_embedding_kernelPKfiiiS0_iPfiiiS1_iiiS1_iiiiii(
	.param .u64 .ptr .align 1 _Z19wf_embedding_kernelPKfiiiS0_iPfiiiS1_iiiS1_iiiiii_param_0,
	.param .u32 _Z19wf_embedding_kernelPKfiiiS0_iPfiiiS1_iiiS1_iiiiii_param_1,
	.param .u32 _Z19wf_embedding_kernelPKfiiiS0_iPfiiiS1_iiiS1_iiiiii_param_2,
	.param .u32 _Z19wf_embedding_kernelPKfiiiS0_iPfiiiS1_iiiS1_iiiiii_param_3,
	.param .u64 .ptr .align 1 _Z19wf_embedding_kernelPKfiiiS0_iPfiiiS1_iiiS1_iiiiii_param_4,
	.param .u32 _Z19wf_embedding_kernelPKfiiiS0_iPfiiiS1_iiiS1_iiiiii_param_5,
	.param .u64 .ptr .align 1 _Z19wf_embedding_kernelPKfiiiS0_iPfiiiS1_iiiS1_iiiiii_param_6,
	.param .u32 _Z19wf_embedding_kernelPKfiiiS0_iPfiiiS1_iiiS1_iiiiii_param_7,
	.param .u32 _Z19wf_embedding_kernelPKfiiiS0_iPfiiiS1_iiiS1_iiiiii_param_8,
	.param .u32 _Z19wf_embedding_kernelPKfiiiS0_iPfiiiS1_iiiS1_iiiiii_param_9,
	.param .u64 .ptr .align 1 _Z19wf_embedding_kernelPKfiiiS0_iPfiiiS1_iiiS1_iiiiii_param_10,
	.param .u32 _Z19wf_embedding_kernelPKfiiiS0_iPfiiiS1_iiiS1_iiiiii_param_11,
	.param .u32 _Z19wf_embedding_kernelPKfiiiS0_iPfiiiS1_iiiS1_iiiiii_param_12,
	.param .u32 _Z19wf_embedding_kernelPKfiiiS0_iPfiiiS1_iiiS1_iiiiii_param_13,
	.param .u64 .ptr .align 1 _Z19wf_embedding_kernelPKfiiiS0_iPfiiiS1_iiiS1_iiiiii_param_14,
	.param .u32 _Z19wf_embedding_kernelPKfiiiS0_iPfiiiS1_iiiS1_iiiiii_param_15,
	.param .u32 _Z19wf_embedding_kernelPKfiiiS0_iPfiiiS1_iiiS1_iiiiii_param_16,
	.param .u32 _Z19wf_embedding_kernelPKfiiiS0_iPfiiiS1_iiiS1_iiiiii_param_17,
	.param .u32 _Z19wf_embedding_kernelPKfiiiS0_iPfiiiS1_iiiS1_iiiiii_param_18,
	.param .u32 _Z19wf_embedding_kernelPKfiiiS0_iPfiiiS1_iiiS1_iiiiii_param_19,
	.param .u32 _Z19wf_embedding_kernelPKfiiiS0_iPfiiiS1_iiiS1_iiiiii_param_20
)
{
	.local .align 4 .b8 	__local_depot0[28];
	.reg .b64 	%SP;
	.reg .b64 	%SPL;
	.reg .pred 	%p<69>;
	.reg .b32 	%r<440>;
	.reg .b32 	%f<164>;
	.reg .b64 	%rd<139>;
	.reg .b64 	%fd<8>;

	mov.u64 	%SPL, __local_depot0;
	ld.param.u64 	%rd22, [_Z19wf_embedding_kernelPKfiiiS0_iPfiiiS1_iiiS1_iiiiii_param_4];
	ld.param.u64 	%rd23, [_Z19wf_embedding_kernelPKfiiiS0_iPfiiiS1_iiiS1_iiiiii_param_14];
	ld.param.u32 	%r144, [_Z19wf_embedding_kernelPKfiiiS0_iPfiiiS1_iiiS1_iiiiii_param_20];
	cvta.to.global.u64 	%rd1, %rd22;
	cvta.to.global.u64 	%rd2, %rd23;
	add.u64 	%rd3, %SPL, 0;
	add.u64 	%rd4, %SPL, 0;
	mov.u32 	%r145, %ctaid.x;
	mov.u32 	%r1, %ntid.x;
	mul.lo.s32 	%r2, %r145, %r1;
	mov.u32 	%r146, %ctaid.z;
	mov.u32 	%r3, %ntid.z;
	mul.lo.s32 	%r4, %r146, %r3;
	mov.u32 	%r5, %tid.x;
	mov.u32 	%r6, %tid.y;
	mov.u32 	%r7, %tid.z;
	mov.u32 	%r8, %ntid.y;
	mad.lo.s32 	%r147, %r8, %r7, %r6;
	mul.lo.s32 	%r9, %r147, %r1;
	add.s32 	%r10, %r9, %r5;
	mul.lo.s32 	%r148, %r1, %r8;
	mul.lo.s32 	%r11, %r148, %r3;
	shr.u32 	%r149, %r144, 31;
	add.s32 	%r150, %r144, %r149;
	shr.s32 	%r12, %r150, 1;
	add.s32 	%r151, %r11, %r12;
	add.s32 	%r152, %r151, -1;
	div.s32 	%r13, %r152, %r11;
	setp.lt.s32 	%p3, %r13, 1;
	@%p3 bra 	$L__BB0_7;
	and.b32  	%r14, %r13, 3;
	setp.lt.u32 	%p4, %r13, 4;
	mov.b32 	%r405, 0;
	@%p4 bra 	$L__BB0_4;
	and.b32  	%r405, %r13, 2147483644;
	mov.b32 	%r403, 0;
	mov.u32 	%r157, shared_mem;
$L__BB0_3:
	mad.lo.s32 	%r155, %r403, %r11, %r10;
	mul.wide.u32 	%rd26, %r155, 4;
	add.s64 	%rd27, %rd1, %rd26;
	ld.global.f32 	%f31, [%rd27];
	shl.b32 	%r156, %r155, 2;
	add.s32 	%r158, %r157, %r156;
	st.shared.f32 	[%r158], %f31;
	add.s32 	%r159, %r155, %r11;
	mul.wide.u32 	%rd28, %r159, 4;
	add.s64 	%rd29, %rd1, %rd28;
	ld.global.f32 	%f32, [%rd29];
	shl.b32 	%r160, %r11, 2;
	add.s32 	%r161, %r158, %r160;
	st.shared.f32 	[%r161], %f32;
	add.s32 	%r162, %r159, %r11;
	mul.wide.u32 	%rd30, %r162, 4;
	add.s64 	%rd31, %rd1, %rd30;
	ld.global.f32 	%f33, [%rd31];
	add.s32 	%r163, %r161, %r160;
	st.shared.f32 	[%r163], %f33;
	add.s32 	%r164, %r162, %r11;
	mul.wide.u32 	%rd32, %r164, 4;
	add.s64 	%rd33, %rd1, %rd32;
	ld.global.f32 	%f34, [%rd33];
	add.s32 	%r165, %r163, %r160;
	st.shared.f32 	[%r165], %f34;
	add.s32 	%r403, %r403, 4;
	setp.ne.s32 	%p5, %r403, %r405;
	@%p5 bra 	$L__BB0_3;
$L__BB0_4:
	setp.eq.s32 	%p6, %r14, 0;
	@%p6 bra 	$L__BB0_7;
	mov.b32 	%r406, 0;
	mov.u32 	%r169, shared_mem;
$L__BB0_6:
	.pragma "nounroll";
	mad.lo.s32 	%r167, %r405, %r11, %r10;
	mul.wide.u32 	%rd34, %r167, 4;
	add.s64 	%rd35, %rd1, %rd34;
	ld.global.f32 	%f35, [%rd35];
	shl.b32 	%r168, %r167, 2;
	add.s32 	%r170, %r169, %r168;
	st.shared.f32 	[%r170], %f35;
	add.s32 	%r405, %r405, 1;
	add.s32 	%r406, %r406, 1;
	setp.ne.s32 	%p7, %r406, %r14;
	@%p7 bra 	$L__BB0_6;
$L__BB0_7:
	ld.param.u32 	%r401, [_Z19wf_embedding_kernelPKfiiiS0_iPfiiiS1_iiiS1_iiiiii_param_19];
	ld.param.u32 	%r392, [_Z19wf_embedding_kernelPKfiiiS0_iPfiiiS1_iiiS1_iiiiii_param_1];
	ld.param.u64 	%rd131, [_Z19wf_embedding_kernelPKfiiiS0_iPfiiiS1_iiiS1_iiiiii_param_0];
	mul.lo.s32 	%r171, %r392, %r4;
	cvta.to.global.u64 	%rd36, %rd131;
	mul.wide.s32 	%rd37, %r171, 4;
	add.s64 	%rd5, %rd36, %rd37;
	add.s32 	%r172, %r1, %r401;
	add.s32 	%r173, %r172, -1;
	div.u32 	%r23, %r173, %r1;
	setp.lt.s32 	%p8, %r23, 1;
	@%p8 bra 	$L__BB0_35;
	shl.b32 	%r175, %r12, 2;
	mov.u32 	%r176, shared_mem;
	add.s32 	%r24, %r176, %r175;
	shl.b32 	%r177, %r144, 2;
	add.s32 	%r25, %r24, %r177;
	mov.b32 	%r407, 0;
	mov.u64 	%rd56, __cudart_i2opi_f;
$L__BB0_9:
	ld.param.u32 	%r402, [_Z19wf_embedding_kernelPKfiiiS0_iPfiiiS1_iiiS1_iiiiii_param_19];
	ld.param.u32 	%r400, [_Z19wf_embedding_kernelPKfiiiS0_iPfiiiS1_iiiS1_iiiiii_param_18];
	ld.param.u32 	%r393, [_Z19wf_embedding_kernelPKfiiiS0_iPfiiiS1_iiiS1_iiiiii_param_3];
	setp.lt.s32 	%p9, %r2, %r402;
	setp.lt.s32 	%p10, %r4, %r400;
	mul.lo.s32 	%r178, %r407, %r11;
	add.s32 	%r27, %r9, %r5;
	add.s32 	%r179, %r27, %r2;
	add.s32 	%r180, %r179, %r178;
	rem.s32 	%r181, %r180, %r402;
	add.s32 	%r182, %r178, %r27;
	setp.lt.s32 	%p11, %r182, %r402;
	and.pred  	%p12, %p10, %p11;
	and.pred  	%p1, %p9, %p12;
	cvt.s64.s32 	%rd38, %r181;
	selp.b64 	%rd39, %rd38, 0, %p1;
	shl.b64 	%rd40, %rd39, 2;
	add.s64 	%rd41, %rd5, %rd40;
	ld.global.f32 	%f4, [%rd41];
	selp.b32 	%r184, %r181, 0, %p1;
	add.s32 	%r185, %r184, %r393;
	mul.wide.s32 	%rd42, %r185, 4;
	add.s64 	%rd43, %rd5, %rd42;
	ld.global.f32 	%f5, [%rd43];
	mul.wide.s32 	%rd44, %r393, 4;
	add.s64 	%rd45, %rd43, %rd44;
	ld.global.f32 	%f6, [%rd45];
	setp.ne.s32 	%p13, %r407, 0;
	@%p13 bra 	$L__BB0_13;
	shl.b32 	%r186, %r12, 2;
	add.s32 	%r28, %r25, %r186;
	setp.ne.s32 	%p14, %r27, 0;
	@%p14 bra 	$L__BB0_12;
	st.shared.f32 	[%r28+12], %f4;
	st.shared.f32 	[%r28+16], %f5;
	st.shared.f32 	[%r28+20], %f6;
$L__BB0_12:
	bar.sync 	0;
	ld.shared.f32 	%f159, [%r28+12];
	ld.shared.f32 	%f160, [%r28+16];
	ld.shared.f32 	%f161, [%r28+20];
	cvt.f64.f32 	%fd1, %f159;
	setp.gt.f64 	%p15, %fd1, 0d46293E5939A08CEA;
	not.pred 	%p16, %p1;
	or.pred  	%p17, %p16, %p15;
	@%p17 bra 	$L__BB0_42;
$L__BB0_13:
	cvt.f64.f32 	%fd3, %f4;
	setp.gt.f64 	%p18, %fd3, 0d46293E5939A08CEA;
	setp.leu.f64 	%p19, %fd3, 0d46293E5939A08CEA;
	setp.lt.s32 	%p21, %r144, 2;
	selp.f32 	%f37, 0f3F800000, 0f00000000, %p19;
	rcp.rn.f32 	%f38, %f4;
	selp.f32 	%f39, 0f3F800000, 0f00000000, %p18;
	mul.f32 	%f40, %f38, %f39;
	fma.rn.f32 	%f41, %f4, %f37, %f40;
	sub.f32 	%f42, %f159, %f41;
	rcp.rn.f32 	%f43, %f5;
	mul.f32 	%f44, %f43, %f39;
	fma.rn.f32 	%f45, %f5, %f37, %f44;
	sub.f32 	%f46, %f160, %f45;
	rcp.rn.f32 	%f47, %f6;
	mul.f32 	%f48, %f47, %f39;
	fma.rn.f32 	%f49, %f6, %f37, %f48;
	sub.f32 	%f50, %f161, %f49;
	mul.f32 	%f51, %f46, %f46;
	fma.rn.f32 	%f52, %f42, %f42, %f51;
	fma.rn.f32 	%f53, %f50, %f50, %f52;
	and.pred  	%p22, %p1, %p19;
	setp.neu.f32 	%p23, %f53, 0f00000000;
	and.pred  	%p2, %p22, %p23;
	not.pred 	%p24, %p2;
	selp.u32 	%r187, 1, 0, %p24;
	cvt.rn.f32.u32 	%f13, %r187;
	add.f32 	%f55, %f53, %f13;
	sqrt.rn.f32 	%f14, %f55;
	@%p21 bra 	$L__BB0_34;
	selp.u32 	%r189, 1, 0, %p2;
	cvt.rn.f32.u32 	%f15, %r189;
	add.f32 	%f16, %f14, %f13;
	mov.b32 	%r408, 0;
$L__BB0_15:
	shl.b32 	%r190, %r408, 2;
	mov.u32 	%r191, shared_mem;
	add.s32 	%r192, %r191, %r190;
	ld.shared.f32 	%f56, [%r192];
	mul.f32 	%f17, %f14, %f56;
	mul.f32 	%f57, %f17, 0f3F22F983;
	cvt.rni.s32.f32 	%r416, %f57;
	cvt.rn.f32.s32 	%f58, %r416;
	fma.rn.f32 	%f59, %f58, 0fBFC90FDA, %f17;
	fma.rn.f32 	%f60, %f58, 0fB3A22168, %f59;
	fma.rn.f32 	%f163, %f58, 0fA7C234C5, %f60;
	abs.f32 	%f19, %f17;
	setp.ltu.f32 	%p25, %f19, 0f47CE4780;
	mov.u32 	%r412, %r416;
	mov.f32 	%f162, %f163;
	@%p25 bra 	$L__BB0_23;
	setp.neu.f32 	%p26, %f19, 0f7F800000;
	@%p26 bra 	$L__BB0_18;
	mov.f32 	%f63, 0f00000000;
	mul.rn.f32 	%f162, %f17, %f63;
	mov.b32 	%r412, 0;
	bra.uni 	$L__BB0_23;
$L__BB0_18:
	mov.b32 	%r31, %f17;
	shl.b32 	%r194, %r31, 8;
	or.b32  	%r32, %r194, -2147483648;
	mov.b64 	%rd137, 0;
	mov.b32 	%r409, 0;
	mov.u64 	%rd135, __cudart_i2opi_f;
	mov.u64 	%rd136, %rd4;
$L__BB0_19:
	.pragma "nounroll";
	ld.global.nc.u32 	%r195, [%rd135];
	mad.wide.u32 	%rd48, %r195, %r32, %rd137;
	shr.u64 	%rd137, %rd48, 32;
	st.local.u32 	[%rd136], %rd48;
	add.s32 	%r409, %r409, 1;
	add.s64 	%rd136, %rd136, 4;
	add.s64 	%rd135, %rd135, 4;
	setp.ne.s32 	%p27, %r409, 6;
	@%p27 bra 	$L__BB0_19;
	shr.u32 	%r196, %r31, 23;
	st.local.u32 	[%rd4+24], %rd137;
	and.b32  	%r35, %r196, 31;
	and.b32  	%r197, %r196, 224;
	add.s32 	%r198, %r197, -128;
	shr.u32 	%r199, %r198, 5;
	mul.wide.u32 	%rd49, %r199, 4;
	sub.s64 	%rd12, %rd4, %rd49;
	ld.local.u32 	%r410, [%rd12+24];
	ld.local.u32 	%r411, [%rd12+20];
	setp.eq.s32 	%p28, %r35, 0;
	@%p28 bra 	$L__BB0_22;
	shf.l.wrap.b32 	%r410, %r411, %r410, %r35;
	ld.local.u32 	%r200, [%rd12+16];
	shf.l.wrap.b32 	%r411, %r200, %r411, %r35;
$L__BB0_22:
	shr.u32 	%r201, %r410, 30;
	shf.l.wrap.b32 	%r202, %r411, %r410, 2;
	shl.b32 	%r203, %r411, 2;
	shr.u32 	%r204, %r202, 31;
	add.s32 	%r205, %r204, %r201;
	neg.s32 	%r206, %r205;
	setp.lt.s32 	%p29, %r31, 0;
	selp.b32 	%r412, %r206, %r205, %p29;
	xor.b32  	%r207, %r202, %r31;
	shr.s32 	%r208, %r202, 31;
	xor.b32  	%r209, %r208, %r202;
	xor.b32  	%r210, %r208, %r203;
	cvt.u64.u32 	%rd50, %r209;
	shl.b64 	%rd51, %rd50, 32;
	cvt.u64.u32 	%rd52, %r210;
	or.b64  	%rd53, %rd51, %rd52;
	cvt.rn.f64.s64 	%fd4, %rd53;
	mul.f64 	%fd5, %fd4, 0d3BF921FB54442D19;
	cvt.rn.f32.f64 	%f61, %fd5;
	neg.f32 	%f62, %f61;
	setp.lt.s32 	%p30, %r207, 0;
	selp.f32 	%f162, %f62, %f61, %p30;
$L__BB0_23:
	setp.ltu.f32 	%p31, %f19, 0f47CE4780;
	add.s32 	%r212, %r412, 1;
	mul.rn.f32 	%f64, %f162, %f162;
	and.b32  	%r213, %r412, 1;
	setp.eq.b32 	%p32, %r213, 1;
	selp.f32 	%f65, %f162, 0f3F800000, %p32;
	fma.rn.f32 	%f66, %f64, %f65, 0f00000000;
	fma.rn.f32 	%f67, %f64, 0f37CBAC00, 0fBAB607ED;
	selp.f32 	%f68, 0fB94D4153, %f67, %p32;
	selp.f32 	%f69, 0f3C0885E4, 0f3D2AAABB, %p32;
	fma.rn.f32 	%f70, %f68, %f64, %f69;
	selp.f32 	%f71, 0fBE2AAAA8, 0fBEFFFFFF, %p32;
	fma.rn.f32 	%f72, %f70, %f64, %f71;
	fma.rn.f32 	%f73, %f72, %f66, %f65;
	and.b32  	%r214, %r212, 2;
	setp.eq.s32 	%p33, %r214, 0;
	mov.f32 	%f74, 0f00000000;
	sub.f32 	%f75, %f74, %f73;
	selp.f32 	%f23, %f73, %f75, %p33;
	@%p31 bra 	$L__BB0_31;
	setp.neu.f32 	%p34, %f19, 0f7F800000;
	@%p34 bra 	$L__BB0_26;
	mov.f32 	%f78, 0f00000000;
	mul.rn.f32 	%f163, %f17, %f78;
	mov.b32 	%r416, 0;
	bra.uni 	$L__BB0_31;
$L__BB0_26:
	mov.b32 	%r44, %f17;
	shl.b32 	%r216, %r44, 8;
	or.b32  	%r45, %r216, -2147483648;
	mov.b64 	%rd138, 0;
	mov.b32 	%r413, 0;
$L__BB0_27:
	.pragma "nounroll";
	mul.wide.u32 	%rd55, %r413, 4;
	add.s64 	%rd57, %rd56, %rd55;
	ld.global.nc.u32 	%r217, [%rd57];
	mad.wide.u32 	%rd58, %r217, %r45, %rd138;
	shr.u64 	%rd138, %rd58, 32;
	add.s64 	%rd59, %rd3, %rd55;
	st.local.u32 	[%rd59], %rd58;
	add.s32 	%r413, %r413, 1;
	setp.ne.s32 	%p35, %r413, 6;
	@%p35 bra 	$L__BB0_27;
	shr.u32 	%r218, %r44, 23;
	st.local.u32 	[%rd3+24], %rd138;
	and.b32  	%r48, %r218, 31;
	and.b32  	%r219, %r218, 224;
	add.s32 	%r220, %r219, -128;
	shr.u32 	%r221, %r220, 5;
	mul.wide.u32 	%rd60, %r221, 4;
	sub.s64 	%rd15, %rd3, %rd60;
	ld.local.u32 	%r414, [%rd15+24];
	ld.local.u32 	%r415, [%rd15+20];
	setp.eq.s32 	%p36, %r48, 0;
	@%p36 bra 	$L__BB0_30;
	shf.l.wrap.b32 	%r414, %r415, %r414, %r48;
	ld.local.u32 	%r222, [%rd15+16];
	shf.l.wrap.b32 	%r415, %r222, %r415, %r48;
$L__BB0_30:
	shr.u32 	%r223, %r414, 30;
	shf.l.wrap.b32 	%r224, %r415, %r414, 2;
	shl.b32 	%r225, %r415, 2;
	shr.u32 	%r226, %r224, 31;
	add.s32 	%r227, %r226, %r223;
	neg.s32 	%r228, %r227;
	setp.lt.s32 	%p37, %r44, 0;
	selp.b32 	%r416, %r228, %r227, %p37;
	xor.b32  	%r229, %r224, %r44;
	shr.s32 	%r230, %r224, 31;
	xor.b32  	%r231, %r230, %r224;
	xor.b32  	%r232, %r230, %r225;
	cvt.u64.u32 	%rd61, %r231;
	shl.b64 	%rd62, %rd61, 32;
	cvt.u64.u32 	%rd63, %r232;
	or.b64  	%rd64, %rd62, %rd63;
	cvt.rn.f64.s64 	%fd6, %rd64;
	mul.f64 	%fd7, %fd6, 0d3BF921FB54442D19;
	cvt.rn.f32.f64 	%f76, %fd7;
	neg.f32 	%f77, %f76;
	setp.lt.s32 	%p38, %r229, 0;
	selp.f32 	%f163, %f77, %f76, %p38;
$L__BB0_31:
	mul.f32 	%f79, %f23, %f15;
	add.s32 	%r234, %r9, %r5;
	and.b32  	%r235, %r234, 31;
	setp.ne.s32 	%p39, %r235, 0;
	mul.rn.f32 	%f80, %f163, %f163;
	and.b32  	%r236, %r416, 1;
	setp.eq.b32 	%p40, %r236, 1;
	selp.f32 	%f81, 0f3F800000, %f163, %p40;
	fma.rn.f32 	%f82, %f80, %f81, 0f00000000;
	fma.rn.f32 	%f83, %f80, 0f37CBAC00, 0fBAB607ED;
	selp.f32 	%f84, %f83, 0fB94D4153, %p40;
	selp.f32 	%f85, 0f3D2AAABB, 0f3C0885E4, %p40;
	fma.rn.f32 	%f86, %f84, %f80, %f85;
	selp.f32 	%f87, 0fBEFFFFFF, 0fBE2AAAA8, %p40;
	fma.rn.f32 	%f88, %f86, %f80, %f87;
	fma.rn.f32 	%f89, %f88, %f82, %f81;
	and.b32  	%r237, %r416, 2;
	setp.eq.s32 	%p41, %r237, 0;
	mov.f32 	%f90, 0f00000000;
	sub.f32 	%f91, %f90, %f89;
	selp.f32 	%f92, %f89, %f91, %p41;
	mul.f32 	%f93, %f92, %f15;
	div.rn.f32 	%f94, %f79, %f16;
	div.rn.f32 	%f95, %f93, %f16;
	mov.b32 	%r238, %f94;
	shfl.sync.down.b32	%r239|%p42, %r238, 16, 31, -1;
	mov.b32 	%f96, %r239;
	add.f32 	%f97, %f94, %f96;
	mov.b32 	%r240, %f97;
	shfl.sync.down.b32	%r241|%p43, %r240, 8, 31, -1;
	mov.b32 	%f98, %r241;
	add.f32 	%f99, %f97, %f98;
	mov.b32 	%r242, %f99;
	shfl.sync.down.b32	%r243|%p44, %r242, 4, 31, -1;
	mov.b32 	%f100, %r243;
	add.f32 	%f101, %f99, %f100;
	mov.b32 	%r244, %f101;
	shfl.sync.down.b32	%r245|%p45, %r244, 2, 31, -1;
	mov.b32 	%f102, %r245;
	add.f32 	%f103, %f101, %f102;
	mov.b32 	%r246, %f103;
	shfl.sync.down.b32	%r247|%p46, %r246, 1, 31, -1;
	mov.b32 	%f104, %r247;
	add.f32 	%f27, %f103, %f104;
	mov.b32 	%r248, %f95;
	shfl.sync.down.b32	%r249|%p47, %r248, 16, 31, -1;
	mov.b32 	%f105, %r249;
	add.f32 	%f106, %f95, %f105;
	mov.b32 	%r250, %f106;
	shfl.sync.down.b32	%r251|%p48, %r250, 8, 31, -1;
	mov.b32 	%f107, %r251;
	add.f32 	%f108, %f106, %f107;
	mov.b32 	%r252, %f108;
	shfl.sync.down.b32	%r253|%p49, %r252, 4, 31, -1;
	mov.b32 	%f109, %r253;
	add.f32 	%f110, %f108, %f109;
	mov.b32 	%r254, %f110;
	shfl.sync.down.b32	%r255|%p50, %r254, 2, 31, -1;
	mov.b32 	%f111, %r255;
	add.f32 	%f112, %f110, %f111;
	mov.b32 	%r256, %f112;
	shfl.sync.down.b32	%r257|%p51, %r256, 1, 31, -1;
	mov.b32 	%f113, %r257;
	add.f32 	%f28, %f112, %f113;
	mov.b32 	%r258, %f79;
	shfl.sync.down.b32	%r259|%p52, %r258, 16, 31, -1;
	mov.b32 	%f114, %r259;
	add.f32 	%f115, %f79, %f114;
	mov.b32 	%r260, %f115;
	shfl.sync.down.b32	%r261|%p53, %r260, 8, 31, -1;
	mov.b32 	%f116, %r261;
	add.f32 	%f117, %f115, %f116;
	mov.b32 	%r262, %f117;
	shfl.sync.down.b32	%r263|%p54, %r262, 4, 31, -1;
	mov.b32 	%f118, %r263;
	add.f32 	%f119, %f117, %f118;
	mov.b32 	%r264, %f119;
	shfl.sync.down.b32	%r265|%p55, %r264, 2, 31, -1;
	mov.b32 	%f120, %r265;
	add.f32 	%f121, %f119, %f120;
	mov.b32 	%r266, %f121;
	shfl.sync.down.b32	%r267|%p56, %r266, 1, 31, -1;
	mov.b32 	%f122, %r267;
	add.f32 	%f29, %f121, %f122;
	mov.b32 	%r268, %f93;
	shfl.sync.down.b32	%r269|%p57, %r268, 16, 31, -1;
	mov.b32 	%f123, %r269;
	add.f32 	%f124, %f93, %f123;
	mov.b32 	%r270, %f124;
	shfl.sync.down.b32	%r271|%p58, %r270, 8, 31, -1;
	mov.b32 	%f125, %r271;
	add.f32 	%f126, %f124, %f125;
	mov.b32 	%r272, %f126;
	shfl.sync.down.b32	%r273|%p59, %r272, 4, 31, -1;
	mov.b32 	%f127, %r273;
	add.f32 	%f128, %f126, %f127;
	mov.b32 	%r274, %f128;
	shfl.sync.down.b32	%r275|%p60, %r274, 2, 31, -1;
	mov.b32 	%f129, %r275;
	add.f32 	%f130, %f128, %f129;
	mov.b32 	%r276, %f130;
	shfl.sync.down.b32	%r277|%p61, %r276, 1, 31, -1;
	mov.b32 	%f131, %r277;
	add.f32 	%f30, %f130, %f131;
	@%p39 bra 	$L__BB0_33;
	shl.b32 	%r278, %r408, 3;
	add.s32 	%r279, %r24, %r278;
	atom.shared.add.f32 	%f132, [%r279], %f27;
	atom.shared.add.f32 	%f133, [%r279+4], %f28;
	shl.b32 	%r280, %r408, 2;
	add.s32 	%r281, %r25, %r280;
	atom.shared.add.f32 	%f134, [%r281], %f29;
	shl.b32 	%r282, %r12, 2;
	add.s32 	%r283, %r281, %r282;
	atom.shared.add.f32 	%f135, [%r283], %f30;
$L__BB0_33:
	add.s32 	%r408, %r408, 1;
	setp.ne.s32 	%p62, %r408, %r12;
	@%p62 bra 	$L__BB0_15;
$L__BB0_34:
	add.s32 	%r407, %r407, 1;
	setp.ne.s32 	%p63, %r407, %r23;
	@%p63 bra 	$L__BB0_9;
$L__BB0_35:
	ld.param.u32 	%r399, [_Z19wf_embedding_kernelPKfiiiS0_iPfiiiS1_iiiS1_iiiiii_param_16];
	ld.param.u32 	%r398, [_Z19wf_embedding_kernelPKfiiiS0_iPfiiiS1_iiiS1_iiiiii_param_15];
	ld.param.u32 	%r397, [_Z19wf_embedding_kernelPKfiiiS0_iPfiiiS1_iiiS1_iiiiii_param_12];
	ld.param.u32 	%r396, [_Z19wf_embedding_kernelPKfiiiS0_iPfiiiS1_iiiS1_iiiiii_param_11];
	ld.param.u32 	%r395, [_Z19wf_embedding_kernelPKfiiiS0_iPfiiiS1_iiiS1_iiiiii_param_8];
	ld.param.u32 	%r394, [_Z19wf_embedding_kernelPKfiiiS0_iPfiiiS1_iiiS1_iiiiii_param_7];
	ld.param.u64 	%rd132, [_Z19wf_embedding_kernelPKfiiiS0_iPfiiiS1_iiiS1_iiiiii_param_6];
	setp.lt.s32 	%p64, %r13, 1;
	mul.lo.s32 	%r284, %r394, %r4;
	cvt.s64.s32 	%rd65, %r284;
	mul.lo.s32 	%r285, %r395, %r2;
	cvt.s64.s32 	%rd66, %r285;
	add.s64 	%rd67, %rd66, %rd65;
	cvta.to.global.u64 	%rd68, %rd132;
	shl.b64 	%rd69, %rd67, 2;
	add.s64 	%rd16, %rd68, %rd69;
	mul.lo.s32 	%r286, %r396, %r4;
	cvt.s64.s32 	%rd70, %r286;
	mul.lo.s32 	%r287, %r397, %r2;
	cvt.s64.s32 	%rd71, %r287;
	add.s64 	%rd17, %rd71, %rd70;
	mul.lo.s32 	%r288, %r398, %r4;
	cvt.s64.s32 	%rd72, %r288;
	mul.lo.s32 	%r289, %r399, %r2;
	cvt.s64.s32 	%rd73, %r289;
	add.s64 	%rd18, %rd73, %rd72;
	@%p64 bra 	$L__BB0_42;
	and.b32  	%r59, %r13, 3;
	setp.lt.u32 	%p65, %r13, 4;
	mov.b32 	%r433, 0;
	@%p65 bra 	$L__BB0_39;
	add.s32 	%r418, %r9, %r5;
	and.b32  	%r433, %r13, 2147483644;
	neg.s32 	%r432, %r433;
	add.s32 	%r292, %r7, %r3;
	mad.lo.s32 	%r293, %r8, %r292, %r6;
	mad.lo.s32 	%r425, %r1, %r293, %r5;
	mul.lo.s32 	%r294, %r3, %r8;
	mul.lo.s32 	%r295, %r294, %r1;
	shl.b32 	%r64, %r295, 2;
	shl.b32 	%r296, %r3, 1;
	add.s32 	%r297, %r7, %r296;
	mad.lo.s32 	%r298, %r8, %r297, %r6;
	mad.lo.s32 	%r424, %r1, %r298, %r5;
	mad.lo.s32 	%r299, %r3, 3, %r7;
	mad.lo.s32 	%r300, %r8, %r299, %r6;
	mad.lo.s32 	%r423, %r1, %r300, %r5;
	shl.b32 	%r301, %r12, 3;
	shl.b32 	%r302, %r144, 2;
	mov.u32 	%r417, shared_mem;
	add.s32 	%r428, %r417, %r302;
	shl.b32 	%r68, %r295, 4;
	shl.b32 	%r69, %r295, 3;
	mul.lo.s32 	%r303, %r295, 12;
	add.s32 	%r304, %r303, %r301;
	add.s32 	%r305, %r5, %r144;
	add.s32 	%r306, %r305, %r9;
	shl.b32 	%r307, %r306, 2;
	add.s32 	%r70, %r304, %r307;
	add.s32 	%r308, %r306, %r12;
	shl.b32 	%r309, %r308, 2;
	add.s32 	%r71, %r303, %r309;
	shl.b32 	%r310, %r3, 2;
	add.s32 	%r311, %r7, %r310;
	mad.lo.s32 	%r312, %r8, %r311, %r6;
	mad.lo.s32 	%r422, %r1, %r312, %r5;
	mad.lo.s32 	%r313, %r3, 5, %r7;
	mad.lo.s32 	%r314, %r8, %r313, %r6;
	mad.lo.s32 	%r421, %r1, %r314, %r5;
	mad.lo.s32 	%r315, %r3, 6, %r7;
	mad.lo.s32 	%r316, %r8, %r315, %r6;
	mad.lo.s32 	%r420, %r1, %r316, %r5;
	mad.lo.s32 	%r317, %r3, 7, %r7;
	mad.lo.s32 	%r318, %r8, %r317, %r6;
	mad.lo.s32 	%r419, %r1, %r318, %r5;
	mov.u32 	%r426, %r418;
	mov.u32 	%r427, %r417;
	mov.u32 	%r429, %r423;
	mov.u32 	%r430, %r424;
	mov.u32 	%r431, %r425;
$L__BB0_38:
	ld.param.u64 	%rd133, [_Z19wf_embedding_kernelPKfiiiS0_iPfiiiS1_iiiS1_iiiiii_param_10];
	mad.lo.s32 	%r319, %r8, %r7, %r6;
	mul.lo.s32 	%r320, %r319, %r1;
	shl.b32 	%r321, %r320, 2;
	shl.b32 	%r322, %r5, 2;
	add.s32 	%r323, %r321, %r322;
	shl.b32 	%r324, %r12, 2;
	add.s32 	%r325, %r323, %r324;
	add.s32 	%r326, %r417, %r325;
	ld.shared.f32 	%f136, [%r326];
	mul.wide.u32 	%rd74, %r418, 4;
	add.s64 	%rd75, %rd16, %rd74;
	st.global.f32 	[%rd75], %f136;
	add.s32 	%r327, %r64, %r324;
	add.s32 	%r328, %r320, %r5;
	shl.b32 	%r329, %r328, 2;
	add.s32 	%r330, %r327, %r329;
	add.s32 	%r331, %r417, %r330;
	ld.shared.f32 	%f137, [%r331];
	mul.wide.u32 	%rd76, %r425, 4;
	add.s64 	%rd77, %rd16, %rd76;
	st.global.f32 	[%rd77], %f137;
	add.s32 	%r332, %r428, %r325;
	ld.shared.f32 	%f138, [%r332];
	cvt.u64.u32 	%rd78, %r426;
	add.s64 	%rd79, %rd17, %rd78;
	cvta.to.global.u64 	%rd80, %rd133;
	shl.b64 	%rd81, %rd79, 2;
	add.s64 	%rd82, %rd80, %rd81;
	st.global.f32 	[%rd82], %f138;
	shl.b32 	%r333, %r12, 3;
	add.s32 	%r334, %r333, %r329;
	add.s32 	%r335, %r428, %r334;
	ld.shared.f32 	%f139, [%r335];
	add.s64 	%rd83, %rd18, %rd78;
	shl.b64 	%rd84, %rd83, 2;
	add.s64 	%rd85, %rd2, %rd84;
	st.global.f32 	[%rd85], %f139;
	add.s32 	%r336, %r69, %r324;
	add.s32 	%r337, %r336, %r329;
	add.s32 	%r338, %r417, %r337;
	ld.shared.f32 	%f140, [%r338];
	mul.wide.u32 	%rd86, %r424, 4;
	add.s64 	%rd87, %rd16, %rd86;
	st.global.f32 	[%rd87], %f140;
	mul.lo.s32 	%r339, %r3, %r8;
	mul.lo.s32 	%r340, %r339, %r1;
	add.s32 	%r341, %r5, %r12;
	add.s32 	%r342, %r341, %r320;
	shl.b32 	%r343, %r342, 2;
	mad.lo.s32 	%r344, %r340, 12, %r343;
	add.s32 	%r345, %r417, %r344;
	ld.shared.f32 	%f141, [%r345];
	mul.wide.u32 	%rd88, %r423, 4;
	add.s64 	%rd89, %rd16, %rd88;
	st.global.f32 	[%rd89], %f141;
	add.s32 	%r346, %r428, %r330;
	ld.shared.f32 	%f142, [%r346];
	cvt.u64.u32 	%rd90, %r431;
	add.s64 	%rd91, %rd17, %rd90;
	shl.b64 	%rd92, %rd91, 2;
	add.s64 	%rd93, %rd80, %rd92;
	st.global.f32 	[%rd93], %f142;
	add.s32 	%r347, %r334, %r64;
	add.s32 	%r348, %r428, %r347;
	ld.shared.f32 	%f143, [%r348];
	add.s64 	%rd94, %rd18, %rd90;
	shl.b64 	%rd95, %rd94, 2;
	add.s64 	%rd96, %rd2, %rd95;
	st.global.f32 	[%rd96], %f143;
	add.s32 	%r349, %r68, %r343;
	add.s32 	%r350, %r417, %r349;
	ld.shared.f32 	%f144, [%r350];
	mul.wide.u32 	%rd97, %r422, 4;
	add.s64 	%rd98, %rd16, %rd97;
	st.global.f32 	[%rd98], %f144;
	mad.lo.s32 	%r351, %r340, 20, %r343;
	add.s32 	%r352, %r417, %r351;
	ld.shared.f32 	%f145, [%r352];
	mul.wide.u32 	%rd99, %r421, 4;
	add.s64 	%rd100, %rd16, %rd99;
	st.global.f32 	[%rd100], %f145;
	add.s32 	%r353, %r428, %r337;
	ld.shared.f32 	%f146, [%r353];
	cvt.u64.u32 	%rd101, %r430;
	add.s64 	%rd102, %rd17, %rd101;
	shl.b64 	%rd103, %rd102, 2;
	add.s64 	%rd104, %rd80, %rd103;
	st.global.f32 	[%rd104], %f146;
	add.s32 	%r354, %r334, %r69;
	add.s32 	%r355, %r428, %r354;
	ld.shared.f32 	%f147, [%r355];
	add.s64 	%rd105, %rd18, %rd101;
	shl.b64 	%rd106, %rd105, 2;
	add.s64 	%rd107, %rd2, %rd106;
	st.global.f32 	[%rd107], %f147;
	mad.lo.s32 	%r356, %r340, 24, %r343;
	add.s32 	%r357, %r417, %r356;
	ld.shared.f32 	%f148, [%r357];
	mul.wide.u32 	%rd108, %r420, 4;
	add.s64 	%rd109, %rd16, %rd108;
	st.global.f32 	[%rd109], %f148;
	mad.lo.s32 	%r358, %r340, 28, %r343;
	add.s32 	%r359, %r417, %r358;
	ld.shared.f32 	%f149, [%r359];
	mul.wide.u32 	%rd110, %r419, 4;
	add.s64 	%rd111, %rd16, %rd110;
	st.global.f32 	[%rd111], %f149;
	add.s32 	%r360, %r427, %r71;
	ld.shared.f32 	%f150, [%r360];
	cvt.u64.u32 	%rd112, %r429;
	add.s64 	%rd113, %rd17, %rd112;
	shl.b64 	%rd114, %rd113, 2;
	add.s64 	%rd115, %rd80, %rd114;
	st.global.f32 	[%rd115], %f150;
	add.s32 	%r361, %r427, %r70;
	ld.shared.f32 	%f151, [%r361];
	add.s64 	%rd116, %rd18, %rd112;
	shl.b64 	%rd117, %rd116, 2;
	add.s64 	%rd118, %rd2, %rd117;
	st.global.f32 	[%rd118], %f151;
	add.s32 	%r432, %r432, 4;
	add.s32 	%r431, %r431, %r64;
	add.s32 	%r430, %r430, %r64;
	add.s32 	%r429, %r429, %r64;
	add.s32 	%r428, %r428, %r68;
	add.s32 	%r427, %r427, %r68;
	add.s32 	%r426, %r426, %r64;
	add.s32 	%r425, %r425, %r69;
	add.s32 	%r424, %r424, %r69;
	add.s32 	%r423, %r423, %r69;
	add.s32 	%r422, %r422, %r69;
	add.s32 	%r421, %r421, %r69;
	add.s32 	%r420, %r420, %r69;
	add.s32 	%r419, %r419, %r69;
	add.s32 	%r418, %r418, %r69;
	shl.b32 	%r362, %r340, 5;
	add.s32 	%r417, %r417, %r362;
	setp.ne.s32 	%p66, %r432, 0;
	@%p66 bra 	$L__BB0_38;
$L__BB0_39:
	setp.eq.s32 	%p67, %r59, 0;
	@%p67 bra 	$L__BB0_42;
	shl.b32 	%r363, %r12, 3;
	mul.lo.s32 	%r364, %r3, %r433;
	add.s32 	%r365, %r7, %r364;
	mad.lo.s32 	%r366, %r8, %r365, %r6;
	mad.lo.s32 	%r438, %r1, %r366, %r5;
	shl.b32 	%r367, %r438, 2;
	add.s32 	%r110, %r363, %r367;
	shl.b32 	%r368, %r144, 2;
	mov.u32 	%r369, shared_mem;
	add.s32 	%r439, %r369, %r368;
	mul.lo.s32 	%r370, %r3, %r8;
	mul.lo.s32 	%r371, %r370, %r1;
	shl.b32 	%r112, %r371, 2;
	shl.b32 	%r372, %r12, 2;
	add.s32 	%r113, %r372, %r367;
	shl.b32 	%r373, %r364, 1;
	add.s32 	%r374, %r373, %r3;
	add.s32 	%r375, %r7, %r374;
	mad.lo.s32 	%r376, %r8, %r375, %r6;
	mad.lo.s32 	%r437, %r1, %r376, %r5;
	shl.b32 	%r115, %r371, 1;
	add.s32 	%r377, %r7, %r373;
	mad.lo.s32 	%r378, %r8, %r377, %r6;
	mul.lo.s32 	%r379, %r1, %r378;
	add.s32 	%r436, %r5, %r379;
	shl.b32 	%r380, %r433, 3;
	or.b32  	%r381, %r380, 4;
	shl.b32 	%r382, %r7, 2;
	mad.lo.s32 	%r383, %r3, %r381, %r382;
	shl.b32 	%r384, %r6, 2;
	mad.lo.s32 	%r385, %r8, %r383, %r384;
	mad.lo.s32 	%r117, %r1, %r385, %r369;
	shl.b32 	%r386, %r5, 2;
	add.s32 	%r435, %r386, %r372;
	shl.b32 	%r119, %r371, 3;
	shl.b32 	%r387, %r379, 2;
	add.s32 	%r120, %r369, %r387;
	neg.s32 	%r434, %r59;
$L__BB0_41:
	.pragma "nounroll";
	ld.param.u64 	%rd134, [_Z19wf_embedding_kernelPKfiiiS0_iPfiiiS1_iiiS1_iiiiii_param_10];
	add.s32 	%r388, %r120, %r435;
	ld.shared.f32 	%f152, [%r388];
	mul.wide.u32 	%rd119, %r436, 4;
	add.s64 	%rd120, %rd16, %rd119;
	st.global.f32 	[%rd120], %f152;
	add.s32 	%r389, %r117, %r435;
	ld.shared.f32 	%f153, [%r389];
	mul.wide.u32 	%rd121, %r437, 4;
	add.s64 	%rd122, %rd16, %rd121;
	st.global.f32 	[%rd122], %f153;
	add.s32 	%r390, %r439, %r113;
	ld.shared.f32 	%f154, [%r390];
	cvt.u64.u32 	%rd123, %r438;
	add.s64 	%rd124, %rd17, %rd123;
	cvta.to.global.u64 	%rd125, %rd134;
	shl.b64 	%rd126, %rd124, 2;
	add.s64 	%rd127, %rd125, %rd126;
	st.global.f32 	[%rd127], %f154;
	add.s32 	%r391, %r439, %r110;
	ld.shared.f32 	%f155, [%r391];
	add.s64 	%rd128, %rd18, %rd123;
	shl.b64 	%rd129, %rd128, 2;
	add.s64 	%rd130, %rd2, %rd129;
	st.global.f32 	[%rd130], %f155;
	add.s32 	%r439, %r439, %r112;
	add.s32 	%r438, %r438, %r11;
	add.s32 	%r437, %r437, %r115;
	add.s32 	%r436, %r436, %r115;
	add.s32 	%r435, %r435, %r119;
	add.s32 	%r434, %r434, 1;
	setp.ne.s32 	%p68, %r434, 0;
	@%p68 bra 	$L__BB0_41;
$L__BB0_42:
	ret;

}


// ===== COMPILED SASS (sm_100) =====

	.target	sm_100

	.elftype	@"ET_EXEC"


//--------------------- .note.nv.tkinfo           --------------------------
	.section	.note.nv.tkinfo,"",@"SHT_NOTE"
	.sectionflags	@"SHF_NOTE_NV_TKINFO"
	.tkinfo
        /*0018*/ 	.word	0x00000002
        /*0030*/ 	.string	""
        /*0030*/ 	.string	"ptxas"
        /*0030*/ 	.string	"Cuda compilation tools, release 13.0, V13.0.88"
        /*0030*/ 	.string	"Build cuda_13.0.r13.0/compiler.36424714_0"
        /*0030*/ 	.string	"-arch sm_100 -m 64 "



//--------------------- .note.nv.cuinfo           --------------------------
	.section	.note.nv.cuinfo,"",@"SHT_NOTE"
	.sectionflags	@"SHF_NOTE_NV_CUINFO"
        /*0018*/ 	.short	0x0002
        /*001a*/ 	.short	0x0064
        /*001c*/ 	.short	0x0082
	.zero		2


//--------------------- .nv.info                  --------------------------
	.section	.nv.info,"",@"SHT_CUDA_INFO"
	.align	4


	//----- nvinfo : EIATTR_REGCOUNT
	.align		4
        /*0000*/ 	.byte	0x04, 0x2f
        /*0002*/ 	.short	(.L_2 - .L_1)
	.align		4
.L_1:
        /*0004*/ 	.word	index@(_Z19wf_embedding_kernelPKfiiiS0_iPfiiiS1_iiiS1_iiiiii)
        /*0008*/ 	.word	0x00000028


	//----- nvinfo : EIATTR_FRAME_SIZE
	.align		4
.L_2:
        /*000c*/ 	.byte	0x04, 0x11
        /*000e*/ 	.short	(.L_4 - .L_3)
	.align		4
.L_3:
        /*0010*/ 	.word	index@($__internal_2_$__cuda_sm3x_div_rn_noftz_f32_slowpath)
        /*0014*/ 	.word	0x00000020


	//----- nvinfo : EIATTR_FRAME_SIZE
	.align		4
.L_4:
        /*0018*/ 	.byte	0x04, 0x11
        /*001a*/ 	.short	(.L_6 - .L_5)
	.align		4
.L_5:
        /*001c*/ 	.word	index@($__internal_1_$__cuda_sm20_sqrt_rn_f32_slowpath)
        /*0020*/ 	.word	0x00000020


	//----- nvinfo : EIATTR_FRAME_SIZE
	.align		4
.L_6:
        /*0024*/ 	.byte	0x04, 0x11
        /*0026*/ 	.short	(.L_8 - .L_7)
	.align		4
.L_7:
        /*0028*/ 	.word	index@($__internal_0_$__cuda_sm20_rcp_rn_f32_slowpath)
        /*002c*/ 	.word	0x00000020


	//----- nvinfo : EIATTR_FRAME_SIZE
	.align		4
.L_8:
        /*0030*/ 	.byte	0x04, 0x11
        /*0032*/ 	.short	(.L_10 - .L_9)
	.align		4
.L_9:
        /*0034*/ 	.word	index@(_Z19wf_embedding_kernelPKfiiiS0_iPfiiiS1_iiiS1_iiiiii)
        /*0038*/ 	.word	0x00000020


	//----- nvinfo : EIATTR_MIN_STACK_SIZE
	.align		4
.L_10:
        /*003c*/ 	.byte	0x04, 0x12
        /*003e*/ 	.short	(.L_12 - .L_11)
	.align		4
.L_11:
        /*0040*/ 	.word	index@(_Z19wf_embedding_kernelPKfiiiS0_iPfiiiS1_iiiS1_iiiiii)
        /*0044*/ 	.word	0x00000020
.L_12:


//--------------------- .nv.compat                --------------------------
	.section	.nv.compat,"",@"SHT_CUDA_COMPAT_INFO"
	.align	4
        /*0000*/ 	.byte	0x02, 0x09, 0x00, 0x00, 0x02, 0x02, 0x01, 0x00, 0x02, 0x05, 0x05, 0x00, 0x03, 0x07, 0x01, 0x01
        /*0010*/ 	.byte	0x02, 0x03, 0x00, 0x00, 0x02, 0x06, 0x01, 0x00, 0x04, 0x0b, 0x08, 0x00, 0x01, 0x00, 0x00, 0x00
        /*0020*/ 	.byte	0x00, 0x00, 0x00, 0x00


//--------------------- .nv.info._Z19wf_embedding_kernelPKfiiiS0_iPfiiiS1_iiiS1_iiiiii --------------------------
	.section	.nv.info._Z19wf_embedding_kernelPKfiiiS0_iPfiiiS1_iiiS1_iiiiii,"",@"SHT_CUDA_INFO"
	.sectionflags	@""
	.align	4


	//----- nvinfo : EIATTR_CUDA_API_VERSION
	.align		4
        /*0000*/ 	.byte	0x04, 0x37
        /*0002*/ 	.short	(.L_14 - .L_13)
.L_13:
        /*0004*/ 	.word	0x00000082


	//----- nvinfo : EIATTR_KPARAM_INFO
	.align		4
.L_14:
        /*0008*/ 	.byte	0x04, 0x17
        /*000a*/ 	.short	(.L_16 - .L_15)
.L_15:
        /*000c*/ 	.word	0x00000000
        /*0010*/ 	.short	0x0014
        /*0012*/ 	.short	0x0074
        /*0014*/ 	.byte	0x00, 0xf0, 0x11, 0x00


	//----- nvinfo : EIATTR_KPARAM_INFO
	.align		4
.L_16:
        /*0018*/ 	.byte	0x04, 0x17
        /*001a*/ 	.short	(.L_18 - .L_17)
.L_17:
        /*001c*/ 	.word	0x00000000
        /*0020*/ 	.short	0x0013
        /*0022*/ 	.short	0x0070
        /*0024*/ 	.byte	0x00, 0xf0, 0x11, 0x00


	//----- nvinfo : EIATTR_KPARAM_INFO
	.align		4
.L_18:
        /*0028*/ 	.byte	0x04, 0x17
        /*002a*/ 	.short	(.L_20 - .L_19)
.L_19:
        /*002c*/ 	.word	0x00000000
        /*0030*/ 	.short	0x0012
        /*0032*/ 	.short	0x006c
        /*0034*/ 	.byte	0x00, 0xf0, 0x11, 0x00


	//----- nvinfo : EIATTR_KPARAM_INFO
	.align		4
.L_20:
        /*0038*/ 	.byte	0x04, 0x17
        /*003a*/ 	.short	(.L_22 - .L_21)
.L_21:
        /*003c*/ 	.word	0x00000000
        /*0040*/ 	.short	0x0011
        /*0042*/ 	.short	0x0068
        /*0044*/ 	.byte	0x00, 0xf0, 0x11, 0x00


	//----- nvinfo : EIATTR_KPARAM_INFO
	.align		4
.L_22:
        /*0048*/ 	.byte	0x04, 0x17
        /*004a*/ 	.short	(.L_24 - .L_23)
.L_23:
        /*004c*/ 	.word	0x00000000
        /*0050*/ 	.short	0x0010
        /*0052*/ 	.short	0x0064
        /*0054*/ 	.byte	0x00, 0xf0, 0x11, 0x00


	//----- nvinfo : EIATTR_KPARAM_INFO
	.align		4
.L_24:
        /*0058*/ 	.byte	0x04, 0x17
        /*005a*/ 	.short	(.L_26 - .L_25)
.L_25:
        /*005c*/ 	.word	0x00000000
        /*0060*/ 	.short	0x000f
        /*0062*/ 	.short	0x0060
        /*0064*/ 	.byte	0x00, 0xf0, 0x11, 0x00


	//----- nvinfo : EIATTR_KPARAM_INFO
	.align		4
.L_26:
        /*0068*/ 	.byte	0x04, 0x17
        /*006a*/ 	.short	(.L_28 - .L_27)
.L_27:
        /*006c*/ 	.word	0x00000000
        /*0070*/ 	.short	0x000e
        /*0072*/ 	.short	0x0058
        /*0074*/ 	.byte	0x00, 0xf5, 0x21, 0x00


	//----- nvinfo : EIATTR_KPARAM_INFO
	.align		4
.L_28:
        /*0078*/ 	.byte	0x04, 0x17
        /*007a*/ 	.short	(.L_30 - .L_29)
.L_29:
        /*007c*/ 	.word	0x00000000
        /*0080*/ 	.short	0x000d
        /*0082*/ 	.short	0x0050
        /*0084*/ 	.byte	0x00, 0xf0, 0x11, 0x00


	//----- nvinfo : EIATTR_KPARAM_INFO
	.align		4
.L_30:
        /*0088*/ 	.byte	0x04, 0x17
        /*008a*/ 	.short	(.L_32 - .L_31)
.L_31:
        /*008c*/ 	.word	0x00000000
        /*0090*/ 	.short	0x000c
        /*0092*/ 	.short	0x004c
        /*0094*/ 	.byte	0x00, 0xf0, 0x11, 0x00


	//----- nvinfo : EIATTR_KPARAM_INFO
	.align		4
.L_32:
        /*0098*/ 	.byte	0x04, 0x17
        /*009a*/ 	.short	(.L_34 - .L_33)
.L_33:
        /*009c*/ 	.word	0x00000000
        /*00a0*/ 	.short	0x000b
        /*00a2*/ 	.short	0x0048
        /*00a4*/ 	.byte	0x00, 0xf0, 0x11, 0x00


	//----- nvinfo : EIATTR_KPARAM_INFO
	.align		4
.L_34:
        /*00a8*/ 	.byte	0x04, 0x17
        /*00aa*/ 	.short	(.L_36 - .L_35)
.L_35:
        /*00ac*/ 	.word	0x00000000
        /*00b0*/ 	.short	0x000a
        /*00b2*/ 	.short	0x0040
        /*00b4*/ 	.byte	0x00, 0xf5, 0x21, 0x00


	//----- nvinfo : EIATTR_KPARAM_INFO
	.align		4
.L_36:
        /*00b8*/ 	.byte	0x04, 0x17
        /*00ba*/ 	.short	(.L_38 - .L_37)
.L_37:
        /*00bc*/ 	.word	0x00000000
        /*00c0*/ 	.short	0x0009
        /*00c2*/ 	.short	0x0038
        /*00c4*/ 	.byte	0x00, 0xf0, 0x11, 0x00


	//----- nvinfo : EIATTR_KPARAM_INFO
	.align		4
.L_38:
        /*00c8*/ 	.byte	0x04, 0x17
        /*00ca*/ 	.short	(.L_40 - .L_39)
.L_39:
        /*00cc*/ 	.word	0x00000000
        /*00d0*/ 	.short	0x0008
        /*00d2*/ 	.short	0x0034
        /*00d4*/ 	.byte	0x00, 0xf0, 0x11, 0x00


	//----- nvinfo : EIATTR_KPARAM_INFO
	.align		4
.L_40:
        /*00d8*/ 	.byte	0x04, 0x17
        /*00da*/ 	.short	(.L_42 - .L_41)
.L_41:
        /*00dc*/ 	.word	0x00000000
        /*00e0*/ 	.short	0x0007
        /*00e2*/ 	.short	0x0030
        /*00e4*/ 	.byte	0x00, 0xf0, 0x11, 0x00


	//----- nvinfo : EIATTR_KPARAM_INFO
	.align		4
.L_42:
        /*00e8*/ 	.byte	0x04, 0x17
        /*00ea*/ 	.short	(.L_44 - .L_43)
.L_43:
        /*00ec*/ 	.word	0x00000000
        /*00f0*/ 	.short	0x0006
        /*00f2*/ 	.short	0x0028
        /*00f4*/ 	.byte	0x00, 0xf5, 0x21, 0x00


	//----- nvinfo : EIATTR_KPARAM_INFO
	.align		4
.L_44:
        /*00f8*/ 	.byte	0x04, 0x17
        /*00fa*/ 	.short	(.L_46 - .L_45)
.L_45:
        /*00fc*/ 	.word	0x00000000
        /*0100*/ 	.short	0x0005
        /*0102*/ 	.short	0x0020
        /*0104*/ 	.byte	0x00, 0xf0, 0x11, 0x00


	//----- nvinfo : EIATTR_KPARAM_INFO
	.align		4
.L_46:
        /*0108*/ 	.byte	0x04, 0x17
        /*010a*/ 	.short	(.L_48 - .L_47)
.L_47:
        /*010c*/ 	.word	0x00000000
        /*0110*/ 	.short	0x0004
        /*0112*/ 	.short	0x0018
        /*0114*/ 	.byte	0x00, 0xf5, 0x21, 0x00


	//----- nvinfo : EIATTR_KPARAM_INFO
	.align		4
.L_48:
        /*0118*/ 	.byte	0x04, 0x17
        /*011a*/ 	.short	(.L_50 - .L_49)
.L_49:
        /*011c*/ 	.word	0x00000000
        /*0120*/ 	.short	0x0003
        /*0122*/ 	.short	0x0010
        /*0124*/ 	.byte	0x00, 0xf0, 0x11, 0x00


	//----- nvinfo : EIATTR_KPARAM_INFO
	.align		4
.L_50:
        /*0128*/ 	.byte	0x04, 0x17
        /*012a*/ 	.short	(.L_52 - .L_51)
.L_51:
        /*012c*/ 	.word	0x00000000
        /*0130*/ 	.short	0x0002
        /*0132*/ 	.short	0x000c
        /*0134*/ 	.byte	0x00, 0xf0, 0x11, 0x00


	//----- nvinfo : EIATTR_KPARAM_INFO
	.align		4
.L_52:
        /*0138*/ 	.byte	0x04, 0x17
        /*013a*/ 	.short	(.L_54 - .L_53)
.L_53:
        /*013c*/ 	.word	0x00000000
        /*0140*/ 	.short	0x0001
        /*0142*/ 	.short	0x0008
        /*0144*/ 	.byte	0x00, 0xf0, 0x11, 0x00


	//----- nvinfo : EIATTR_KPARAM_INFO
	.align		4
.L_54:
        /*0148*/ 	.byte	0x04, 0x17
        /*014a*/ 	.short	(.L_56 - .L_55)
.L_55:
        /*014c*/ 	.word	0x00000000
        /*0150*/ 	.short	0x0000
        /*0152*/ 	.short	0x0000
        /*0154*/ 	.byte	0x00, 0xf5, 0x21, 0x00


	//----- nvinfo : EIATTR_SPARSE_MMA_MASK
	.align		4
.L_56:
        /*0158*/ 	.byte	0x03, 0x50
        /*015a*/ 	.short	0x0000


	//----- nvinfo : EIATTR_MAXREG_COUNT
	.align		4
        /*015c*/ 	.byte	0x03, 0x1b
        /*015e*/ 	.short	0x00ff


	//----- nvinfo : EIATTR_NUM_BARRIERS
	.align		4
        /*0160*/ 	.byte	0x02, 0x4c
        /*0162*/ 	.byte	0x01
	.zero		1


	//----- nvinfo : EIATTR_MERCURY_ISA_VERSION
	.align		4
        /*0164*/ 	.byte	0x03, 0x5f
        /*0166*/ 	.short	0x0101


	//----- nvinfo : EIATTR_COOP_GROUP_MASK_REGIDS
	.align		4
        /*0168*/ 	.byte	0x04, 0x29
        /*016a*/ 	.short	(.L_58 - .L_57)


	//   ....[0]....
.L_57:
        /*016c*/ 	.word	0xffffffff


	//   ....[1]....
        /*0170*/ 	.word	0xffffffff


	//   ....[2]....
        /*0174*/ 	.word	0xffffffff


	//   ....[3]....
        /*0178*/ 	.word	0xffffffff


	//   ....[4]....
        /*017c*/ 	.word	0xffffffff


	//   ....[5]....
        /*0180*/ 	.word	0xffffffff


	//   ....[6]....
        /*0184*/ 	.word	0xffffffff


	//   ....[7]....
        /*0188*/ 	.word	0xffffffff


	//   ....[8]....
        /*018c*/ 	.word	0xffffffff


	//   ....[9]....
        /*0190*/ 	.word	0xffffffff


	//   ....[10]....
        /*0194*/ 	.word	0xffffffff


	//   ....[11]....
        /*0198*/ 	.word	0xffffffff


	//   ....[12]....
        /*019c*/ 	.word	0xffffffff


	//   ....[13]....
        /*01a0*/ 	.word	0xffffffff


	//   ....[14]....
        /*01a4*/ 	.word	0xffffffff


	//   ....[15]....
        /*01a8*/ 	.word	0xffffffff


	//   ....[16]....
        /*01ac*/ 	.word	0xffffffff


	//   ....[17]....
        /*01b0*/ 	.word	0xffffffff


	//   ....[18]....
        /*01b4*/ 	.word	0xffffffff


	//   ....[19]....
        /*01b8*/ 	.word	0xffffffff


	//----- nvinfo : EIATTR_COOP_GROUP_INSTR_OFFSETS
	.align		4
.L_58:
        /*01bc*/ 	.byte	0x04, 0x28
        /*01be*/ 	.short	(.L_60 - .L_59)


	//   ....[0]....
.L_59:
        /*01c0*/ 	.word	0x000027a0


	//   ....[1]....
        /*01c4*/ 	.word	0x000027c0


	//   ....[2]....
        /*01c8*/ 	.word	0x000027d0


	//   ....[3]....
        /*01cc*/ 	.word	0x000027e0


	//   ....[4]....
        /*01d0*/ 	.word	0x00002810


	//   ....[5]....
        /*01d4*/ 	.word	0x00002830


	//   ....[6]....
        /*01d8*/ 	.word	0x00002850


	//   ....[7]....
        /*01dc*/ 	.word	0x00002860


	//   ....[8]....
        /*01e0*/ 	.word	0x00002890


	//   ....[9]....
        /*01e4*/ 	.word	0x000028b0


	//   ....[10]....
        /*01e8*/ 	.word	0x000028d0


	//   ....[11]....
        /*01ec*/ 	.word	0x000028e0


	//   ....[12]....
        /*01f0*/ 	.word	0x00002910


	//   ....[13]....
        /*01f4*/ 	.word	0x00002940


	//   ....[14]....
        /*01f8*/ 	.word	0x00002950


	//   ....[15]....
        /*01fc*/ 	.word	0x00002960


	//   ....[16]....
        /*0200*/ 	.word	0x000029a0


	//   ....[17]....
        /*0204*/ 	.word	0x000029c0


	//   ....[18]....
        /*0208*/ 	.word	0x000029d0


	//   ....[19]....
        /*020c*/ 	.word	0x000029e0


	//----- nvinfo : EIATTR_VRC_CTA_INIT_COUNT
	.align		4
.L_60:
        /*0210*/ 	.byte	0x02, 0x4a
	.zero		1
	.zero		1


	//----- nvinfo : EIATTR_EXIT_INSTR_OFFSETS
	.align		4
        /*0214*/ 	.byte	0x04, 0x1c
        /*0216*/ 	.short	(.L_62 - .L_61)


	//   ....[0]....
.L_61:
        /*0218*/ 	.word	0x000015d0


	//   ....[1]....
        /*021c*/ 	.word	0x00002d70


	//   ....[2]....
        /*0220*/ 	.word	0x000038d0


	//   ....[3]....
        /*0224*/ 	.word	0x00003d20


	//----- nvinfo : EIATTR_CRS_STACK_SIZE
	.align		4
.L_62:
        /*0228*/ 	.byte	0x04, 0x1e
        /*022a*/ 	.short	(.L_64 - .L_63)
.L_63:
        /*022c*/ 	.word	0x00000000


	//----- nvinfo : EIATTR_CBANK_PARAM_SIZE
	.align		4
.L_64:
        /*0230*/ 	.byte	0x03, 0x19
        /*0232*/ 	.short	0x0078


	//----- nvinfo : EIATTR_PARAM_CBANK
	.align		4
        /*0234*/ 	.byte	0x04, 0x0a
        /*0236*/ 	.short	(.L_66 - .L_65)
	.align		4
.L_65:
        /*0238*/ 	.word	index@(.nv.constant0._Z19wf_embedding_kernelPKfiiiS0_iPfiiiS1_iiiS1_iiiiii)
        /*023c*/ 	.short	0x0380
        /*023e*/ 	.short	0x0078


	//----- nvinfo : EIATTR_SW_WAR
	.align		4
.L_66:
        /*0240*/ 	.byte	0x04, 0x36
        /*0242*/ 	.short	(.L_68 - .L_67)
.L_67:
        /*0244*/ 	.word	0x00000008
.L_68:


//--------------------- .nv.callgraph             --------------------------
	.section	.nv.callgraph,"",@"SHT_CUDA_CALLGRAPH"
	.align	4
	.sectionentsize	8
	.align		4
        /*0000*/ 	.word	0x00000000
	.align		4
        /*0004*/ 	.word	0xffffffff
	.align		4
        /*0008*/ 	.word	0x00000000
	.align		4
        /*000c*/ 	.word	0xfffffffe
	.align		4
        /*0010*/ 	.word	0x00000000
	.align		4
        /*0014*/ 	.word	0xfffffffd
	.align		4
        /*0018*/ 	.word	0x00000000
	.align		4
        /*001c*/ 	.word	0xfffffffc


//--------------------- .nv.constant4             --------------------------
	.section	.nv.constant4,"a",@progbits
	.align	8
	.align		8
.nv.constant4:
        /*0000*/ 	.dword	__cudart_i2opi_f


//--------------------- .text._Z19wf_embedding_kernelPKfiiiS0_iPfiiiS1_iiiS1_iiiiii --------------------------
	.section	.text._Z19wf_embedding_kernelPKfiiiS0_iPfiiiS1_iiiS1_iiiiii,"ax",@progbits
	.align	128
        .global         _Z19wf_embedding_kernelPKfiiiS0_iPfiiiS1_iiiS1_iiiiii
        .type           _Z19wf_embedding_kernelPKfiiiS0_iPfiiiS1_iiiS1_iiiiii,@function
        .size           _Z19wf_embedding_kernelPKfiiiS0_iPfiiiS1_iiiS1_iiiiii,(.L_x_66 - _Z19wf_embedding_kernelPKfiiiS0_iPfiiiS1_iiiS1_iiiiii)
        .other          _Z19wf_embedding_kernelPKfiiiS0_iPfiiiS1_iiiS1_iiiiii,@"STO_CUDA_ENTRY STV_DEFAULT"
_Z19wf_embedding_kernelPKfiiiS0_iPfiiiS1_iiiS1_iiiiii:
.text._Z19wf_embedding_kernelPKfiiiS0_iPfiiiS1_iiiS1_iiiiii:
[----:B------:R-:W0:Y:S01]  /*0000*/  LDC R1, c[0x0][0x37c] ;  /* 0x0000df00ff017b82 */ /* 0x000e220000000800 */
[----:B------:R-:W1:Y:S07]  /*0010*/  LDCU UR21, c[0x0][0x360] ;  /* 0x00006c00ff1577ac */ /* 0x000e6e0008000800 */
[----:B------:R-:W2:Y:S01]  /*0020*/  LDC R5, c[0x0][0x3f4] ;  /* 0x0000fd00ff057b82 */ /* 0x000ea20000000800 */
[----:B0-----:R-:W-:Y:S01]  /*0030*/  VIADD R1, R1, 0xffffffe0 ;  /* 0xffffffe001017836 */ /* 0x001fe20000000000 */
[----:B------:R-:W0:Y:S01]  /*0040*/  LDCU UR22, c[0x0][0x368] ;  /* 0x00006d00ff1677ac */ /* 0x000e220008000800 */
[----:B------:R-:W1:Y:S05]  /*0050*/  LDCU UR23, c[0x0][0x364] ;  /* 0x00006c80ff1777ac */ /* 0x000e6a0008000800 */
[----:B------:R-:W3:Y:S01]  /*0060*/  S2UR UR7, SR_CTAID.X ;  /* 0x00000000000779c3 */ /* 0x000ee20000002500 */
[----:B------:R-:W4:Y:S07]  /*0070*/  LDCU.64 UR18, c[0x0][0x358] ;  /* 0x00006b00ff1277ac */ /* 0x000f2e0008000a00 */
[----:B------:R-:W5:Y:S01]  /*0080*/  S2UR UR10, SR_CTAID.Z ;  /* 0x00000000000a79c3 */ /* 0x000f620000002700 */
[----:B--2---:R-:W-:Y:S01]  /*0090*/  LEA.HI R0, R5, R5, RZ, 0x1 ;  /* 0x0000000505007211 */ /* 0x004fe200078f08ff */
[----:B-1----:R-:W-:-:S03]  /*00a0*/  UIMAD UR4, UR21, UR23, URZ ;  /* 0x00000017150472a4 */ /* 0x002fc6000f8e02ff */
[----:B------:R-:W-:Y:S01]  /*00b0*/  SHF.R.S32.HI R0, RZ, 0x1, R0 ;  /* 0x00000001ff007819 */ /* 0x000fe20000011400 */
[----:B0-----:R-:W-:-:S03]  /*00c0*/  UIMAD UR11, UR4, UR22, URZ ;  /* 0x00000016040b72a4 */ /* 0x001fc6000f8e02ff */
[----:B------:R-:W-:Y:S01]  /*00d0*/  R2UR UR24, R0 ;  /* 0x00000000001872ca */ /* 0x000fe200000e0000 */
[----:B---3--:R-:W-:Y:S02]  /*00e0*/  UIMAD UR7, UR7, UR21, URZ ;  /* 0x00000015070772a4 */ /* 0x008fe4000f8e02ff */
[----:B------:R-:W-:-:S05]  /*00f0*/  IMAD.U32 R4, RZ, RZ, UR11 ;  /* 0x0000000bff047e24 */ /* 0x000fca000f8e00ff */
[-C--:B------:R-:W-:Y:S01]  /*0100*/  IABS R7, R4.reuse ;  /* 0x0000000400077213 */ /* 0x080fe20000000000 */
[----:B-----5:R-:W-:Y:S01]  /*0110*/  UIMAD UR10, UR10, UR22, URZ ;  /* 0x000000160a0a72a4 */ /* 0x020fe2000f8e02ff */
[----:B------:R-:W-:Y:S02]  /*0120*/  IABS R10, R4 ;  /* 0x00000004000a7213 */ /* 0x000fe40000000000 */
[----:B------:R-:W0:Y:S01]  /*0130*/  I2F.RP R6, R7 ;  /* 0x0000000700067306 */ /* 0x000e220000209400 */
[----:B------:R-:W-:Y:S01]  /*0140*/  UIADD3 UR4, UPT, UPT, UR11, -0x1, UR24 ;  /* 0xffffffff0b047890 */ /* 0x000fe2000fffe018 */
[----:B------:R-:W-:-:S05]  /*0150*/  IADD3 R10, PT, PT, RZ, -R10, RZ ;  /* 0x8000000aff0a7210 */ /* 0x000fca0007ffe0ff */
[----:B------:R-:W-:-:S05]  /*0160*/  IMAD.U32 R0, RZ, RZ, UR4 ;  /* 0x00000004ff007e24 */ /* 0x000fca000f8e00ff */
[----:B------:R-:W-:Y:S01]  /*0170*/  IABS R0, R0 ;  /* 0x0000000000007213 */ /* 0x000fe20000000000 */
[----:B0-----:R-:W0:Y:S02]  /*0180*/  MUFU.RCP R6, R6 ;  /* 0x0000000600067308 */ /* 0x001e240000001000 */
[----:B0-----:R-:W-:-:S06]  /*0190*/  IADD3 R2, PT, PT, R6, 0xffffffe, RZ ;  /* 0x0ffffffe06027810 */ /* 0x001fcc0007ffe0ff */
[----:B------:R0:W1:Y:S02]  /*01a0*/  F2I.FTZ.U32.TRUNC.NTZ R3, R2 ;  /* 0x0000000200037305 */ /* 0x000064000021f000 */
[----:B0-----:R-:W-:Y:S02]  /*01b0*/  IMAD.MOV.U32 R2, RZ, RZ, RZ ;  /* 0x000000ffff027224 */ /* 0x001fe400078e00ff */
[----:B-1----:R-:W-:-:S04]  /*01c0*/  IMAD.MOV R8, RZ, RZ, -R3 ;  /* 0x000000ffff087224 */ /* 0x002fc800078e0a03 */
[----:B------:R-:W-:-:S04]  /*01d0*/  IMAD R9, R8, R7, RZ ;  /* 0x0000000708097224 */ /* 0x000fc800078e02ff */
[----:B------:R-:W-:-:S04]  /*01e0*/  IMAD.HI.U32 R2, R3, R9, R2 ;  /* 0x0000000903027227 */ /* 0x000fc800078e0002 */
[----:B------:R-:W-:Y:S01]  /*01f0*/  IMAD.MOV.U32 R3, RZ, RZ, R0 ;  /* 0x000000ffff037224 */ /* 0x000fe200078e0000 */
[----:B------:R-:W-:-:S03]  /*0200*/  MOV R0, R10 ;  /* 0x0000000a00007202 */ /* 0x000fc60000000f00 */
[----:B------:R-:W-:-:S04]  /*0210*/  IMAD.HI.U32 R6, R2, R3, RZ ;  /* 0x0000000302067227 */ /* 0x000fc800078e00ff */
[----:B------:R-:W-:Y:S02]  /*0220*/  IMAD R2, R6, R0, R3 ;  /* 0x0000000006027224 */ /* 0x000fe400078e0203 */
[----:B------:R-:W0:Y:S03]  /*0230*/  S2R R0, SR_TID.Y ;  /* 0x0000000000007919 */ /* 0x000e260000002200 */
[----:B------:R-:W-:Y:S01]  /*0240*/  ISETP.GT.U32.AND P1, PT, R7, R2, PT ;  /* 0x000000020700720c */ /* 0x000fe20003f24070 */
[----:B------:R-:W0:-:S12]  /*0250*/  S2R R3, SR_TID.Z ;  /* 0x0000000000037919 */ /* 0x000e180000002300 */
[----:B------:R-:W-:Y:S01]  /*0260*/  @!P1 IMAD.IADD R2, R2, 0x1, -R7 ;  /* 0x0000000102029824 */ /* 0x000fe200078e0a07 */
[----:B------:R-:W-:Y:S02]  /*0270*/  @!P1 IADD3 R6, PT, PT, R6, 0x1, RZ ;  /* 0x0000000106069810 */ /* 0x000fe40007ffe0ff */
[----:B------:R-:W-:Y:S02]  /*0280*/  ISETP.NE.AND P1, PT, RZ, UR11, PT ;  /* 0x0000000bff007c0c */ /* 0x000fe4000bf25270 */
[----:B------:R-:W-:Y:S01]  /*0290*/  ISETP.GE.U32.AND P0, PT, R2, R7, PT ;  /* 0x000000070200720c */ /* 0x000fe20003f06070 */
[----:B------:R-:W-:-:S05]  /*02a0*/  IMAD.U32 R2, RZ, RZ, UR11 ;  /* 0x0000000bff027e24 */ /* 0x000fca000f8e00ff */
[----:B------:R-:W-:-:S04]  /*02b0*/  LOP3.LUT R2, R2, UR4, RZ, 0x3c, !PT ;  /* 0x0000000402027c12 */ /* 0x000fc8000f8e3cff */
[----:B------:R-:W-:Y:S02]  /*02c0*/  ISETP.GE.AND P2, PT, R2, RZ, PT ;  /* 0x000000ff0200720c */ /* 0x000fe40003f46270 */
[----:B------:R-:W1:Y:S01]  /*02d0*/  S2R R2, SR_TID.X ;  /* 0x0000000000027919 */ /* 0x000e620000002100 */
[----:B------:R-:W-:Y:S02]  /*02e0*/  @P0 VIADD R6, R6, 0x1 ;  /* 0x0000000106060836 */ /* 0x000fe40000000000 */
[----:B0-----:R-:W-:-:S04]  /*02f0*/  IMAD R11, R3, UR23, R0 ;  /* 0x00000017030b7c24 */ /* 0x001fc8000f8e0200 */
[----:B------:R-:W-:-:S04]  /*0300*/  IMAD R11, R11, UR21, RZ ;  /* 0x000000150b0b7c24 */ /* 0x000fc8000f8e02ff */
[----:B------:R-:W-:Y:S01]  /*0310*/  @!P2 IMAD.MOV R6, RZ, RZ, -R6 ;  /* 0x000000ffff06a224 */ /* 0x000fe200078e0a06 */
[----:B------:R-:W-:-:S04]  /*0320*/  @!P1 LOP3.LUT R6, RZ, UR11, RZ, 0x33, !PT ;  /* 0x0000000bff069c12 */ /* 0x000fc8000f8e33ff */
[----:B------:R-:W-:-:S13]  /*0330*/  ISETP.GE.AND P0, PT, R6, 0x1, PT ;  /* 0x000000010600780c */ /* 0x000fda0003f06270 */
[----:B----4-:R-:W-:Y:S05]  /*0340*/  @!P0 BRA `(.L_x_0) ;  /* 0x0000000c00248947 */ /* 0x010fea0003800000 */
[C---:B------:R-:W-:Y:S01]  /*0350*/  ISETP.GE.U32.AND P0, PT, R6.reuse, 0x4, PT ;  /* 0x000000040600780c */ /* 0x040fe20003f06070 */
[----:B------:R-:W-:Y:S01]  /*0360*/  IMAD.MOV.U32 R10, RZ, RZ, RZ ;  /* 0x000000ffff0a7224 */ /* 0x000fe200078e00ff */
[----:B-1----:R-:W-:Y:S02]  /*0370*/  IADD3 R7, PT, PT, R11, R2, RZ ;  /* 0x000000020b077210 */ /* 0x002fe40007ffe0ff */
[----:B------:R-:W-:-:S09]  /*0380*/  LOP3.LUT R8, R6, 0x3, RZ, 0xc0, !PT ;  /* 0x0000000306087812 */ /* 0x000fd200078ec0ff */
[----:B------:R-:W-:Y:S05]  /*0390*/  @!P0 BRA `(.L_x_1) ;  /* 0x0000000800d08947 */ /* 0x000fea0003800000 */
[----:B------:R-:W0:Y:S01]  /*03a0*/  S2UR UR5, SR_CgaCtaId ;  /* 0x00000000000579c3 */ /* 0x000e220000008800 */
[----:B------:R-:W-:Y:S01]  /*03b0*/  LOP3.LUT R10, R6, 0x7ffffffc, RZ, 0xc0, !PT ;  /* 0x7ffffffc060a7812 */ /* 0x000fe200078ec0ff */
[----:B------:R-:W-:-:S03]  /*03c0*/  UMOV UR4, 0x400 ;  /* 0x0000040000047882 */ /* 0x000fc60000000000 */
[----:B------:R-:W-:-:S03]  /*03d0*/  ISETP.GT.AND P0, PT, R10, RZ, PT ;  /* 0x000000ff0a00720c */ /* 0x000fc60003f04270 */
[----:B------:R-:W1:Y:S01]  /*03e0*/  LDC.64 R16, c[0x0][0x398] ;  /* 0x0000e600ff107b82 */ /* 0x000e620000000a00 */
[----:B0-----:R-:W-:-:S03]  /*03f0*/  ULEA UR5, UR5, UR4, 0x18 ;  /* 0x0000000405057291 */ /* 0x001fc6000f8ec0ff */
[----:B------:R-:W-:-:S06]  /*0400*/  UMOV UR4, URZ ;  /* 0x000000ff00047c82 */ /* 0x000fcc0008000000 */
[----:B------:R-:W-:Y:S05]  /*0410*/  @!P0 BRA `(.L_x_2) ;  /* 0x0000000800508947 */ /* 0x000fea0003800000 */
[----:B------:R-:W-:Y:S01]  /*0420*/  VIADD R9, R10, -UR4 ;  /* 0x800000040a097c36 */ /* 0x000fe20008000000 */
[----:B------:R-:W-:-:S04]  /*0430*/  PLOP3.LUT P0, PT, PT, PT, PT, 0x80, 0x8 ;  /* 0x000000000008781c */ /* 0x000fc80003f0f070 */
[----:B------:R-:W-:-:S13]  /*0440*/  ISETP.GT.AND P1, PT, R9, 0xc, PT ;  /* 0x0000000c0900780c */ /* 0x000fda0003f24270 */
[----:B------:R-:W-:Y:S05]  /*0450*/  @!P1 BRA `(.L_x_3) ;  /* 0x0000000400749947 */ /* 0x000fea0003800000 */
[----:B------:R-:W0:Y:S01]  /*0460*/  LDC.64 R18, c[0x0][0x398] ;  /* 0x0000e600ff127b82 */ /* 0x000e220000000a00 */
[----:B------:R-:W-:Y:S02]  /*0470*/  PLOP3.LUT P0, PT, PT, PT, PT, 0x8, 0x80 ;  /* 0x000000000080781c */ /* 0x000fe40003f0e170 */
[----:B------:R-:W-:-:S11]  /*0480*/  IADD3 R9, PT, PT, R10, -0xc, RZ ;  /* 0xfffffff40a097810 */ /* 0x000fd60007ffe0ff */
.L_x_4:
[----:B------:R-:W-:-:S04]  /*0490*/  IMAD.U32 R12, RZ, RZ, UR4 ;  /* 0x00000004ff0c7e24 */ /* 0x000fc8000f8e00ff */
[----:B----4-:R-:W-:-:S04]  /*04a0*/  IMAD R15, R12, UR11, R7 ;  /* 0x0000000b0c0f7c24 */ /* 0x010fc8000f8e0207 */
[----:B0-----:R-:W-:-:S04]  /*04b0*/  IMAD.WIDE.U32 R12, R15, 0x4, R18 ;  /* 0x000000040f0c7825 */ /* 0x001fc800078e0012 */
[----:B------:R-:W-:Y:S02]  /*04c0*/  VIADD R25, R15, UR11 ;  /* 0x0000000b0f197c36 */ /* 0x000fe40008000000 */
[----:B------:R-:W2:Y:S02]  /*04d0*/  LDG.E R13, desc[UR18][R12.64] ;  /* 0x000000120c0d7981 */ /* 0x000ea4000c1e1900 */
[----:B------:R-:W-:-:S05]  /*04e0*/  IMAD.WIDE.U32 R20, R25, 0x4, R18 ;  /* 0x0000000419147825 */ /* 0x000fca00078e0012 */
[----:B------:R0:W3:Y:S01]  /*04f0*/  LDG.E R36, desc[UR18][R20.64] ;  /* 0x0000001214247981 */ /* 0x0000e2000c1e1900 */
[----:B------:R-:W-:Y:S01]  /*0500*/  UIADD3 UR6, UPT, UPT, UR4, 0x4, URZ ;  /* 0x0000000404067890 */ /* 0x000fe2000fffe0ff */
[----:B------:R-:W-:Y:S01]  /*0510*/  IADD3 R31, PT, PT, R25, UR11, RZ ;  /* 0x0000000b191f7c10 */ /* 0x000fe2000fffe0ff */
[----:B------:R-:W-:Y:S02]  /*0520*/  UIADD3 UR8, UPT, UPT, UR4, 0x8, URZ ;  /* 0x0000000804087890 */ /* 0x000fe4000fffe0ff */
[----:B------:R-:W-:Y:S02]  /*0530*/  UIADD3 UR9, UPT, UPT, UR4, 0xc, URZ ;  /* 0x0000000c04097890 */ /* 0x000fe4000fffe0ff */
[----:B------:R-:W-:Y:S02]  /*0540*/  MOV R14, UR6 ;  /* 0x00000006000e7c02 */ /* 0x000fe40008000f00 */
[----:B------:R-:W-:Y:S02]  /*0550*/  IMAD.U32 R22, RZ, RZ, UR8 ;  /* 0x00000008ff167e24 */ /* 0x000fe4000f8e00ff */
[----:B------:R-:W-:-:S02]  /*0560*/  IMAD.U32 R24, RZ, RZ, UR9 ;  /* 0x00000009ff187e24 */ /* 0x000fc4000f8e00ff */
[--C-:B------:R-:W-:Y:S02]  /*0570*/  IMAD R33, R14, UR11, R7.reuse ;  /* 0x0000000b0e217c24 */ /* 0x100fe4000f8e0207 */
[----:B------:R-:W-:Y:S02]  /*0580*/  IMAD R37, R22, UR11, R7 ;  /* 0x0000000b16257c24 */ /* 0x000fe4000f8e0207 */
[----:B------:R-:W-:Y:S02]  /*0590*/  VIADD R30, R33, UR11 ;  /* 0x0000000b211e7c36 */ /* 0x000fe40008000000 */
[----:B------:R-:W-:-:S04]  /*05a0*/  IMAD.WIDE.U32 R22, R37, 0x4, R18 ;  /* 0x0000000425167825 */ /* 0x000fc800078e0012 */
[----:B------:R-:W-:Y:S01]  /*05b0*/  IMAD R35, R24, UR11, R7 ;  /* 0x0000000b18237c24 */ /* 0x000fe2000f8e0207 */
[----:B------:R4:W5:Y:S01]  /*05c0*/  LDG.E R14, desc[UR18][R22.64] ;  /* 0x00000012160e7981 */ /* 0x000962000c1e1900 */
[----:B------:R-:W-:Y:S01]  /*05d0*/  IMAD.WIDE.U32 R28, R33, 0x4, R18 ;  /* 0x00000004211c7825 */ /* 0x000fe200078e0012 */
[----:B------:R-:W-:-:S03]  /*05e0*/  IADD3 R34, PT, PT, R31, UR11, RZ ;  /* 0x0000000b1f227c10 */ /* 0x000fc6000fffe0ff */
[----:B------:R-:W-:Y:S02]  /*05f0*/  VIADD R32, R37, UR11 ;  /* 0x0000000b25207c36 */ /* 0x000fe40008000000 */
[--C-:B------:R-:W-:Y:S01]  /*0600*/  IMAD.WIDE.U32 R24, R30, 0x4, R18.reuse ;  /* 0x000000041e187825 */ /* 0x100fe200078e0012 */
[----:B------:R-:W5:Y:S03]  /*0610*/  LDG.E R28, desc[UR18][R28.64] ;  /* 0x000000121c1c7981 */ /* 0x000f66000c1e1900 */
[--C-:B0-----:R-:W-:Y:S01]  /*0620*/  IMAD.WIDE.U32 R20, R35, 0x4, R18.reuse ;  /* 0x0000000423147825 */ /* 0x101fe200078e0012 */
[----:B------:R0:W5:Y:S03]  /*0630*/  LDG.E R12, desc[UR18][R24.64] ;  /* 0x00000012180c7981 */ /* 0x000166000c1e1900 */
[--C-:B----4-:R-:W-:Y:S01]  /*0640*/  IMAD.WIDE.U32 R22, R32, 0x4, R18.reuse ;  /* 0x0000000420167825 */ /* 0x110fe200078e0012 */
[----:B------:R4:W5:Y:S03]  /*0650*/  LDG.E R29, desc[UR18][R20.64] ;  /* 0x00000012141d7981 */ /* 0x000966000c1e1900 */
[----:B------:R-:W-:Y:S01]  /*0660*/  VIADD R30, R30, UR11 ;  /* 0x0000000b1e1e7c36 */ /* 0x000fe20008000000 */
[----:B0-----:R-:W-:Y:S01]  /*0670*/  LEA R24, R15, UR5, 0x2 ;  /* 0x000000050f187c11 */ /* 0x001fe2000f8e10ff */
[----:B----4-:R-:W-:-:S02]  /*0680*/  IMAD.WIDE.U32 R20, R34, 0x4, R18 ;  /* 0x0000000422147825 */ /* 0x010fc400078e0012 */
[----:B------:R0:W4:Y:S04]  /*0690*/  LDG.E R34, desc[UR18][R22.64] ;  /* 0x0000001216227981 */ /* 0x000128000c1e1900 */
[----:B------:R1:W5:Y:S01]  /*06a0*/  LDG.E R15, desc[UR18][R20.64] ;  /* 0x00000012140f7981 */ /* 0x000362000c1e1900 */
[----:B0-----:R-:W-:Y:S02]  /*06b0*/  VIADD R23, R32, UR11 ;  /* 0x0000000b20177c36 */ /* 0x001fe40008000000 */
[----:B-1----:R-:W-:Y:S02]  /*06c0*/  VIADD R21, R30, UR11 ;  /* 0x0000000b1e157c36 */ /* 0x002fe40008000000 */
[----:B------:R-:W-:-:S04]  /*06d0*/  IMAD.WIDE.U32 R26, R31, 0x4, R18 ;  /* 0x000000041f1a7825 */ /* 0x000fc800078e0012 */
[--C-:B------:R-:W-:Y:S01]  /*06e0*/  IMAD.WIDE.U32 R20, R21, 0x4, R18.reuse ;  /* 0x0000000415147825 */ /* 0x100fe200078e0012 */
[----:B------:R0:W4:Y:S03]  /*06f0*/  LDG.E R31, desc[UR18][R26.64] ;  /* 0x000000121a1f7981 */ /* 0x000126000c1e1900 */
[----:B0-----:R-:W-:-:S05]  /*0700*/  IMAD.WIDE.U32 R26, R30, 0x4, R18 ;  /* 0x000000041e1a7825 */ /* 0x001fca00078e0012 */
[----:B------:R-:W5:Y:S04]  /*0710*/  LDG.E R30, desc[UR18][R26.64] ;  /* 0x000000121a1e7981 */ /* 0x000f68000c1e1900 */
[----:B--2---:R0:W-:Y:S02]  /*0720*/  STS [R24], R13 ;  /* 0x0000000d18007388 */ /* 0x0041e40000000800 */
[----:B0-----:R-:W-:Y:S01]  /*0730*/  LEA R13, R4, R24, 0x2 ;  /* 0x00000018040d7211 */ /* 0x001fe200078e10ff */
[----:B------:R-:W-:-:S04]  /*0740*/  IMAD.WIDE.U32 R24, R23, 0x4, R18 ;  /* 0x0000000417187825 */ /* 0x000fc800078e0012 */
[----:B------:R-:W-:Y:S01]  /*0750*/  VIADD R23, R23, UR11 ;  /* 0x0000000b17177c36 */ /* 0x000fe20008000000 */
[----:B------:R0:W2:Y:S04]  /*0760*/  LDG.E R32, desc[UR18][R24.64] ;  /* 0x0000001218207981 */ /* 0x0000a8000c1e1900 */
[----:B---3--:R1:W-:Y:S01]  /*0770*/  STS [R13], R36 ;  /* 0x000000240d007388 */ /* 0x0083e20000000800 */
[----:B0-----:R-:W-:-:S03]  /*0780*/  IADD3 R25, PT, PT, R35, UR11, RZ ;  /* 0x0000000b23197c10 */ /* 0x001fc6000fffe0ff */
[----:B-1----:R0:W3:Y:S02]  /*0790*/  LDG.E R36, desc[UR18][R20.64] ;  /* 0x0000001214247981 */ /* 0x0020e4000c1e1900 */
[----:B0-----:R-:W-:-:S04]  /*07a0*/  IMAD.WIDE.U32 R20, R23, 0x4, R18 ;  /* 0x0000000417147825 */ /* 0x001fc800078e0012 */
[C-C-:B------:R-:W-:Y:S02]  /*07b0*/  IMAD.WIDE.U32 R22, R25.reuse, 0x4, R18.reuse ;  /* 0x0000000419167825 */ /* 0x140fe400078e0012 */
[----:B------:R-:W2:Y:S02]  /*07c0*/  LDG.E R20, desc[UR18][R20.64] ;  /* 0x0000001214147981 */ /* 0x000ea4000c1e1900 */
[----:B------:R-:W-:Y:S02]  /*07d0*/  VIADD R25, R25, UR11 ;  /* 0x0000000b19197c36 */ /* 0x000fe40008000000 */
[----:B------:R0:W2:Y:S02]  /*07e0*/  LDG.E R22, desc[UR18][R22.64] ;  /* 0x0000001216167981 */ /* 0x0000a4000c1e1900 */
[C---:B------:R-:W-:Y:S02]  /*07f0*/  VIADD R27, R25.reuse, UR11 ;  /* 0x0000000b191b7c36 */ /* 0x040fe40008000000 */
[----:B------:R-:W-:-:S04]  /*0800*/  IMAD.WIDE.U32 R24, R25, 0x4, R18 ;  /* 0x0000000419187825 */ /* 0x000fc800078e0012 */
[----:B------:R-:W-:Y:S02]  /*0810*/  IMAD.WIDE.U32 R26, R27, 0x4, R18 ;  /* 0x000000041b1a7825 */ /* 0x000fe400078e0012 */
[----:B------:R-:W2:Y:S04]  /*0820*/  LDG.E R24, desc[UR18][R24.64] ;  /* 0x0000001218187981 */ /* 0x000ea8000c1e1900 */
[----:B------:R1:W2:Y:S01]  /*0830*/  LDG.E R26, desc[UR18][R26.64] ;  /* 0x000000121a1a7981 */ /* 0x0002a2000c1e1900 */
[----:B------:R-:W-:Y:S02]  /*0840*/  LEA R33, R33, UR5, 0x2 ;  /* 0x0000000521217c11 */ /* 0x000fe4000f8e10ff */
[C---:B------:R-:W-:Y:S02]  /*0850*/  LEA R13, R4.reuse, R13, 0x2 ;  /* 0x0000000d040d7211 */ /* 0x040fe400078e10ff */
[----:B------:R-:W-:Y:S01]  /*0860*/  LEA R37, R37, UR5, 0x2 ;  /* 0x0000000525257c11 */ /* 0x000fe2000f8e10ff */
[----:B0-----:R-:W-:-:S02]  /*0870*/  IMAD R23, R4, 0x4, R33 ;  /* 0x0000000404177824 */ /* 0x001fc400078e0221 */
[C---:B------:R-:W-:Y:S01]  /*0880*/  IMAD R21, R4.reuse, 0x4, R13 ;  /* 0x0000000404157824 */ /* 0x040fe200078e020d */
[----:B------:R-:W-:Y:S01]  /*0890*/  LEA R35, R35, UR5, 0x2 ;  /* 0x0000000523237c11 */ /* 0x000fe2000f8e10ff */
[C---:B-1----:R-:W-:Y:S01]  /*08a0*/  IMAD R27, R4.reuse, 0x4, R37 ;  /* 0x00000004041b7824 */ /* 0x042fe200078e0225 */
[C---:B------:R-:W-:Y:S01]  /*08b0*/  LEA R25, R4.reuse, R23, 0x2 ;  /* 0x0000001704197211 */ /* 0x040fe200078e10ff */
[----:B----4-:R0:W-:Y:S04]  /*08c0*/  STS [R13], R31 ;  /* 0x0000001f0d007388 */ /* 0x0101e80000000800 */
[----:B-----5:R1:W-:Y:S01]  /*08d0*/  STS [R21], R15 ;  /* 0x0000000f15007388 */ /* 0x0203e20000000800 */
[C---:B0-----:R-:W-:Y:S01]  /*08e0*/  LEA R31, R4.reuse, R35, 0x2 ;  /* 0x00000023041f7211 */ /* 0x041fe200078e10ff */
[----:B------:R-:W-:-:S02]  /*08f0*/  IMAD R13, R4, 0x4, R25 ;  /* 0x00000004040d7824 */ /* 0x000fc400078e0219 */
[C---:B-1----:R-:W-:Y:S01]  /*0900*/  IMAD R15, R4.reuse, 0x4, R27 ;  /* 0x00000004040f7824 */ /* 0x042fe200078e021b */
[----:B------:R0:W-:Y:S04]  /*0910*/  STS [R33], R28 ;  /* 0x0000001c21007388 */ /* 0x0001e80000000800 */
[----:B------:R1:W-:Y:S01]  /*0920*/  STS [R23], R12 ;  /* 0x0000000c17007388 */ /* 0x0003e20000000800 */
[----:B------:R-:W-:-:S03]  /*0930*/  LEA R21, R4, R15, 0x2 ;  /* 0x0000000f04157211 */ /* 0x000fc600078e10ff */
[----:B------:R4:W-:Y:S01]  /*0940*/  STS [R25], R30 ;  /* 0x0000001e19007388 */ /* 0x0009e20000000800 */
[----:B0-----:R-:W-:-:S04]  /*0950*/  IMAD R33, R4, 0x4, R31 ;  /* 0x0000000404217824 */ /* 0x001fc800078e021f */
[----:B-1----:R-:W-:Y:S01]  /*0960*/  IMAD R23, R4, 0x4, R33 ;  /* 0x0000000404177824 */ /* 0x002fe200078e0221 */
[----:B------:R-:W-:-:S06]  /*0970*/  UIADD3 UR4, UPT, UPT, UR4, 0x10, URZ ;  /* 0x0000001004047890 */ /* 0x000fcc000fffe0ff */
[----:B------:R-:W-:Y:S01]  /*0980*/  ISETP.LE.AND P1, PT, R9, UR4, PT ;  /* 0x0000000409007c0c */ /* 0x000fe2000bf23270 */
[----:B---3--:R4:W-:Y:S04]  /*0990*/  STS [R13], R36 ;  /* 0x000000240d007388 */ /* 0x0089e80000000800 */
[----:B------:R4:W-:Y:S04]  /*09a0*/  STS [R37], R14 ;  /* 0x0000000e25007388 */ /* 0x0009e80000000800 */
[----:B------:R4:W-:Y:S04]  /*09b0*/  STS [R27], R34 ;  /* 0x000000221b007388 */ /* 0x0009e80000000800 */
[----:B--2---:R4:W-:Y:S04]  /*09c0*/  STS [R15], R32 ;  /* 0x000000200f007388 */ /* 0x0049e80000000800 */
[----:B------:R4:W-:Y:S04]  /*09d0*/  STS [R21], R20 ;  /* 0x0000001415007388 */ /* 0x0009e80000000800 */
[----:B------:R4:W-:Y:S04]  /*09e0*/  STS [R35], R29 ;  /* 0x0000001d23007388 */ /* 0x0009e80000000800 */
[----:B------:R4:W-:Y:S04]  /*09f0*/  STS [R31], R22 ;  /* 0x000000161f007388 */ /* 0x0009e80000000800 */
[----:B------:R4:W-:Y:S04]  /*0a00*/  STS [R33], R24 ;  /* 0x0000001821007388 */ /* 0x0009e80000000800 */
[----:B------:R4:W-:Y:S01]  /*0a10*/  STS [R23], R26 ;  /* 0x0000001a17007388 */ /* 0x0009e20000000800 */
[----:B------:R-:W-:Y:S05]  /*0a20*/  @!P1 BRA `(.L_x_4) ;  /* 0xfffffff800989947 */ /* 0x000fea000383ffff */
.L_x_3:
[----:B------:R-:W-:-:S05]  /*0a30*/  VIADD R9, R10, -UR4 ;  /* 0x800000040a097c36 */ /* 0x000fca0008000000 */
[----:B------:R-:W-:-:S13]  /*0a40*/  ISETP.GT.AND P1, PT, R9, 0x4, PT ;  /* 0x000000040900780c */ /* 0x000fda0003f24270 */
[----:B------:R-:W-:Y:S05]  /*0a50*/  @!P1 BRA `(.L_x_5) ;  /* 0x0000000000b89947 */ /* 0x000fea0003800000 */
[----:B----4-:R-:W0:Y:S01]  /*0a60*/  LDC.64 R12, c[0x0][0x398] ;  /* 0x0000e600ff0c7b82 */ /* 0x010e220000000a00 */
[----:B------:R-:W-:Y:S01]  /*0a70*/  MOV R14, UR4 ;  /* 0x00000004000e7c02 */ /* 0x000fe20008000f00 */
[----:B------:R-:W-:-:S04]  /*0a80*/  UIADD3 UR6, UPT, UPT, UR4, 0x4, URZ ;  /* 0x0000000404067890 */ /* 0x000fc8000fffe0ff */
[--C-:B------:R-:W-:Y:S02]  /*0a90*/  IMAD R27, R14, UR11, R7.reuse ;  /* 0x0000000b0e1b7c24 */ /* 0x100fe4000f8e0207 */
[----:B------:R-:W-:Y:S02]  /*0aa0*/  IMAD.U32 R14, RZ, RZ, UR6 ;  /* 0x00000006ff0e7e24 */ /* 0x000fe4000f8e00ff */
[----:B------:R-:W-:Y:S02]  /*0ab0*/  VIADD R31, R27, UR11 ;  /* 0x0000000b1b1f7c36 */ /* 0x000fe40008000000 */
[----:B------:R-:W-:-:S03]  /*0ac0*/  IMAD R9, R14, UR11, R7 ;  /* 0x0000000b0e097c24 */ /* 0x000fc6000f8e0207 */
[----:B------:R-:W-:Y:S01]  /*0ad0*/  IADD3 R15, PT, PT, R31, UR11, RZ ;  /* 0x0000000b1f0f7c10 */ /* 0x000fe2000fffe0ff */
[----:B------:R-:W-:-:S05]  /*0ae0*/  VIADD R21, R9, UR11 ;  /* 0x0000000b09157c36 */ /* 0x000fca0008000000 */
[----:B------:R-:W-:Y:S01]  /*0af0*/  IADD3 R23, PT, PT, R21, UR11, RZ ;  /* 0x0000000b15177c10 */ /* 0x000fe2000fffe0ff */
[----:B0-----:R-:W-:-:S04]  /*0b00*/  IMAD.WIDE.U32 R24, R15, 0x4, R12 ;  /* 0x000000040f187825 */ /* 0x001fc800078e000c */
[----:B------:R-:W-:Y:S02]  /*0b10*/  VIADD R15, R15, UR11 ;  /* 0x0000000b0f0f7c36 */ /* 0x000fe40008000000 */
[--C-:B------:R-:W-:Y:S01]  /*0b20*/  IMAD.WIDE.U32 R28, R27, 0x4, R12.reuse ;  /* 0x000000041b1c7825 */ /* 0x100fe200078e000c */
[----:B------:R-:W2:Y:S03]  /*0b30*/  LDG.E R24, desc[UR18][R24.64] ;  /* 0x0000001218187981 */ /* 0x000ea6000c1e1900 */
[----:B------:R-:W-:Y:S02]  /*0b40*/  IMAD.WIDE.U32 R30, R31, 0x4, R12 ;  /* 0x000000041f1e7825 */ /* 0x000fe400078e000c */
[----:B------:R-:W3:Y:S02]  /*0b50*/  LDG.E R28, desc[UR18][R28.64] ;  /* 0x000000121c1c7981 */ /* 0x000ee4000c1e1900 */
[----:B------:R-:W-:-:S02]  /*0b60*/  VIADD R33, R23, UR11 ;  /* 0x0000000b17217c36 */ /* 0x000fc40008000000 */
[--C-:B------:R-:W-:Y:S01]  /*0b70*/  IMAD.WIDE.U32 R14, R15, 0x4, R12.reuse ;  /* 0x000000040f0e7825 */ /* 0x100fe200078e000c */
[----:B------:R0:W4:Y:S03]  /*0b80*/  LDG.E R30, desc[UR18][R30.64] ;  /* 0x000000121e1e7981 */ /* 0x000126000c1e1900 */
[--C-:B------:R-:W-:Y:S02]  /*0b90*/  IMAD.WIDE.U32 R18, R9, 0x4, R12.reuse ;  /* 0x0000000409127825 */ /* 0x100fe400078e000c */
[----:B------:R5:W2:Y:S02]  /*0ba0*/  LDG.E R14, desc[UR18][R14.64] ;  /* 0x000000120e0e7981 */ /* 0x000aa4000c1e1900 */
[--C-:B------:R-:W-:Y:S02]  /*0bb0*/  IMAD.WIDE.U32 R20, R21, 0x4, R12.reuse ;  /* 0x0000000415147825 */ /* 0x100fe400078e000c */
[----:B------:R-:W2:Y:S02]  /*0bc0*/  LDG.E R18, desc[UR18][R18.64] ;  /* 0x0000001212127981 */ /* 0x000ea4000c1e1900 */
[----:B------:R-:W-:-:S02]  /*0bd0*/  IMAD.WIDE.U32 R22, R23, 0x4, R12 ;  /* 0x0000000417167825 */ /* 0x000fc400078e000c */
[----:B------:R-:W2:Y:S02]  /*0be0*/  LDG.E R20, desc[UR18][R20.64] ;  /* 0x0000001214147981 */ /* 0x000ea4000c1e1900 */
[----:B------:R-:W-:Y:S02]  /*0bf0*/  IMAD.WIDE.U32 R12, R33, 0x4, R12 ;  /* 0x00000004210c7825 */ /* 0x000fe400078e000c */
[----:B------:R-:W2:Y:S04]  /*0c00*/  LDG.E R22, desc[UR18][R22.64] ;  /* 0x0000001216167981 */ /* 0x000ea8000c1e1900 */
[----:B------:R1:W2:Y:S01]  /*0c10*/  LDG.E R12, desc[UR18][R12.64] ;  /* 0x000000120c0c7981 */ /* 0x0002a2000c1e1900 */
[----:B------:R-:W-:Y:S02]  /*0c20*/  LEA R27, R27, UR5, 0x2 ;  /* 0x000000051b1b7c11 */ /* 0x000fe4000f8e10ff */
[----:B0-----:R-:W-:-:S03]  /*0c30*/  LEA R31, R9, UR5, 0x2 ;  /* 0x00000005091f7c11 */ /* 0x001fc6000f8e10ff */
[C---:B------:R-:W-:Y:S02]  /*0c40*/  IMAD R25, R4.reuse, 0x4, R27 ;  /* 0x0000000404197824 */ /* 0x040fe400078e021b */
[----:B------:R-:W-:-:S03]  /*0c50*/  IMAD R33, R4, 0x4, R31 ;  /* 0x0000000404217824 */ /* 0x000fc600078e021f */
[C---:B------:R-:W-:Y:S02]  /*0c60*/  LEA R9, R4.reuse, R25, 0x2 ;  /* 0x0000001904097211 */ /* 0x040fe400078e10ff */
[----:B-----5:R-:W-:-:S03]  /*0c70*/  LEA R15, R4, R33, 0x2 ;  /* 0x00000021040f7211 */ /* 0x020fc600078e10ff */
[C---:B------:R-:W-:Y:S02]  /*0c80*/  IMAD R29, R4.reuse, 0x4, R9 ;  /* 0x00000004041d7824 */ /* 0x040fe400078e0209 */
[----:B-1----:R-:W-:Y:S01]  /*0c90*/  IMAD R13, R4, 0x4, R15 ;  /* 0x00000004040d7824 */ /* 0x002fe200078e020f */
[----:B------:R-:W-:Y:S01]  /*0ca0*/  PLOP3.LUT P0, PT, PT, PT, PT, 0x8, 0x80 ;  /* 0x000000000080781c */ /* 0x000fe20003f0e170 */
[----:B------:R-:W-:Y:S01]  /*0cb0*/  UIADD3 UR4, UPT, UPT, UR4, 0x8, URZ ;  /* 0x0000000804047890 */ /* 0x000fe2000fffe0ff */
[----:B---3--:R0:W-:Y:S04]  /*0cc0*/  STS [R27], R28 ;  /* 0x0000001c1b007388 */ /* 0x0081e80000000800 */
[----:B----4-:R0:W-:Y:S04]  /*0cd0*/  STS [R25], R30 ;  /* 0x0000001e19007388 */ /* 0x0101e80000000800 */
[----:B--2---:R0:W-:Y:S04]  /*0ce0*/  STS [R9], R24 ;  /* 0x0000001809007388 */ /* 0x0041e80000000800 */
[----:B------:R0:W-:Y:S04]  /*0cf0*/  STS [R29], R14 ;  /* 0x0000000e1d007388 */ /* 0x0001e80000000800 */
[----:B------:R0:W-:Y:S04]  /*0d00*/  STS [R31], R18 ;  /* 0x000000121f007388 */ /* 0x0001e80000000800 */
[----:B------:R0:W-:Y:S04]  /*0d10*/  STS [R33], R20 ;  /* 0x0000001421007388 */ /* 0x0001e80000000800 */
[----:B------:R0:W-:Y:S04]  /*0d20*/  STS [R15], R22 ;  /* 0x000000160f007388 */ /* 0x0001e80000000800 */
[----:B------:R0:W-:Y:S02]  /*0d30*/  STS [R13], R12 ;  /* 0x0000000c0d007388 */ /* 0x0001e40000000800 */
.L_x_5:
[----:B------:R-:W-:-:S13]  /*0d40*/  ISETP.NE.OR P0, PT, R10, UR4, P0 ;  /* 0x000000040a007c0c */ /* 0x000fda0008705670 */
[----:B------:R-:W-:Y:S05]  /*0d50*/  @!P0 BRA `(.L_x_1) ;  /* 0x0000000000608947 */ /* 0x000fea0003800000 */
.L_x_2:
[----:B0-2---:R-:W-:-:S04]  /*0d60*/  IMAD.U32 R12, RZ, RZ, UR4 ;  /* 0x00000004ff0c7e24 */ /* 0x005fc8000f8e00ff */
[----:B------:R-:W-:-:S04]  /*0d70*/  IMAD R9, R12, UR11, R7 ;  /* 0x0000000b0c097c24 */ /* 0x000fc8000f8e0207 */
[C---:B-1--4-:R-:W-:Y:S01]  /*0d80*/  IMAD.WIDE.U32 R14, R9.reuse, 0x4, R16 ;  /* 0x00000004090e7825 */ /* 0x052fe200078e0010 */
[----:B------:R-:W-:-:S05]  /*0d90*/  IADD3 R19, PT, PT, R9, UR11, RZ ;  /* 0x0000000b09137c10 */ /* 0x000fca000fffe0ff */
[C---:B------:R-:W-:Y:S01]  /*0da0*/  VIADD R21, R19.reuse, UR11 ;  /* 0x0000000b13157c36 */ /* 0x040fe20008000000 */
[----:B------:R-:W2:Y:S01]  /*0db0*/  LDG.E R14, desc[UR18][R14.64] ;  /* 0x000000120e0e7981 */ /* 0x000ea2000c1e1900 */
[----:B------:R-:W-:-:S04]  /*0dc0*/  IMAD.WIDE.U32 R18, R19, 0x4, R16 ;  /* 0x0000000413127825 */ /* 0x000fc800078e0010 */
[C---:B------:R-:W-:Y:S02]  /*0dd0*/  VIADD R13, R21.reuse, UR11 ;  /* 0x0000000b150d7c36 */ /* 0x040fe40008000000 */
[--C-:B------:R-:W-:Y:S01]  /*0de0*/  IMAD.WIDE.U32 R20, R21, 0x4, R16.reuse ;  /* 0x0000000415147825 */ /* 0x100fe200078e0010 */
[----:B------:R-:W3:Y:S03]  /*0df0*/  LDG.E R18, desc[UR18][R18.64] ;  /* 0x0000001212127981 */ /* 0x000ee6000c1e1900 */
[----:B------:R-:W-:Y:S02]  /*0e00*/  IMAD.WIDE.U32 R12, R13, 0x4, R16 ;  /* 0x000000040d0c7825 */ /* 0x000fe400078e0010 */
[----:B------:R-:W4:Y:S04]  /*0e10*/  LDG.E R20, desc[UR18][R20.64] ;  /* 0x0000001214147981 */ /* 0x000f28000c1e1900 */
[----:B------:R-:W5:Y:S01]  /*0e20*/  LDG.E R12, desc[UR18][R12.64] ;  /* 0x000000120c0c7981 */ /* 0x000f62000c1e1900 */
[----:B------:R-:W-:-:S04]  /*0e30*/  LEA R9, R9, UR5, 0x2 ;  /* 0x0000000509097c11 */ /* 0x000fc8000f8e10ff */
[----:B------:R-:W-:-:S05]  /*0e40*/  LEA R23, R4, R9, 0x2 ;  /* 0x0000000904177211 */ /* 0x000fca00078e10ff */
[----:B------:R-:W-:-:S04]  /*0e50*/  IMAD R25, R4, 0x4, R23 ;  /* 0x0000000404197824 */ /* 0x000fc800078e0217 */
[----:B------:R-:W-:Y:S01]  /*0e60*/  IMAD R27, R4, 0x4, R25 ;  /* 0x00000004041b7824 */ /* 0x000fe200078e0219 */
[----:B------:R-:W-:-:S06]  /*0e70*/  UIADD3 UR4, UPT, UPT, UR4, 0x4, URZ ;  /* 0x0000000404047890 */ /* 0x000fcc000fffe0ff */
[----:B------:R-:W-:Y:S01]  /*0e80*/  ISETP.NE.AND P0, PT, R10, UR4, PT ;  /* 0x000000040a007c0c */ /* 0x000fe2000bf05270 */
[----:B--2---:R2:W-:Y:S04]  /*0e90*/  STS [R9], R14 ;  /* 0x0000000e09007388 */ /* 0x0045e80000000800 */
[----:B---3--:R2:W-:Y:S04]  /*0ea0*/  STS [R23], R18 ;  /* 0x0000001217007388 */ /* 0x0085e80000000800 */
[----:B----4-:R2:W-:Y:S04]  /*0eb0*/  STS [R25], R20 ;  /* 0x0000001419007388 */ /* 0x0105e80000000800 */
[----:B-----5:R2:W-:Y:S01]  /*0ec0*/  STS [R27], R12 ;  /* 0x0000000c1b007388 */ /* 0x0205e20000000800 */
[----:B------:R-:W-:Y:S05]  /*0ed0*/  @P0 BRA `(.L_x_2) ;  /* 0xfffffffc00a00947 */ /* 0x000fea000383ffff */
.L_x_1:
[----:B------:R-:W-:-:S13]  /*0ee0*/  ISETP.NE.AND P0, PT, R8, RZ, PT ;  /* 0x000000ff0800720c */ /* 0x000fda0003f05270 */
[----:B------:R-:W-:Y:S05]  /*0ef0*/  @!P0 BRA `(.L_x_0) ;  /* 0x0000000000388947 */ /* 0x000fea0003800000 */
[----:B------:R-:W3:Y:S01]  /*0f00*/  S2UR UR5, SR_CgaCtaId ;  /* 0x00000000000579c3 */ /* 0x000ee20000008800 */
[----:B------:R-:W-:-:S07]  /*0f10*/  UMOV UR4, 0x400 ;  /* 0x0000040000047882 */ /* 0x000fce0000000000 */
[----:B0-2-4-:R-:W0:Y:S01]  /*0f20*/  LDC.64 R14, c[0x0][0x398] ;  /* 0x0000e600ff0e7b82 */ /* 0x015e220000000a00 */
[----:B---3--:R-:W-:-:S03]  /*0f30*/  ULEA UR5, UR5, UR4, 0x18 ;  /* 0x0000000405057291 */ /* 0x008fc6000f8ec0ff */
[----:B------:R-:W-:-:S09]  /*0f40*/  UMOV UR4, URZ ;  /* 0x000000ff00047c82 */ /* 0x000fd20008000000 */
.L_x_6:
[----:B---3--:R-:W-:-:S04]  /*0f50*/  IMAD R9, R10, UR11, R7 ;  /* 0x0000000b0a097c24 */ /* 0x008fc8000f8e0207 */
[----:B0-----:R-:W-:-:S06]  /*0f60*/  IMAD.WIDE.U32 R12, R9, 0x4, R14 ;  /* 0x00000004090c7825 */ /* 0x001fcc00078e000e */
[----:B------:R-:W2:Y:S01]  /*0f70*/  LDG.E R12, desc[UR18][R12.64] ;  /* 0x000000120c0c7981 */ /* 0x000ea2000c1e1900 */
[----:B------:R-:W-:Y:S01]  /*0f80*/  LEA R9, R9, UR5, 0x2 ;  /* 0x0000000509097c11 */ /* 0x000fe2000f8e10ff */
[----:B------:R-:W-:Y:S01]  /*0f90*/  UIADD3 UR4, UPT, UPT, UR4, 0x1, URZ ;  /* 0x0000000104047890 */ /* 0x000fe2000fffe0ff */
[----:B------:R-:W-:-:S05]  /*0fa0*/  IADD3 R10, PT, PT, R10, 0x1, RZ ;  /* 0x000000010a0a7810 */ /* 0x000fca0007ffe0ff */
[----:B------:R-:W-:Y:S01]  /*0fb0*/  ISETP.NE.AND P0, PT, R8, UR4, PT ;  /* 0x0000000408007c0c */ /* 0x000fe2000bf05270 */
[----:B--2---:R3:W-:-:S12]  /*0fc0*/  STS [R9], R12 ;  /* 0x0000000c09007388 */ /* 0x0047d80000000800 */
[----:B------:R-:W-:Y:S05]  /*0fd0*/  @P0 BRA `(.L_x_6) ;  /* 0xfffffffc00dc0947 */ /* 0x000fea000383ffff */
.L_x_0:
[----:B------:R-:W5:Y:S01]  /*0fe0*/  I2F.U32.RP R4, UR21 ;  /* 0x0000001500047d06 */ /* 0x000f620008209000 */
[----:B------:R-:W0:Y:S01]  /*0ff0*/  LDCU UR4, c[0x0][0x3f0] ;  /* 0x00007e00ff0477ac */ /* 0x000e220008000800 */
[----:B------:R-:W-:Y:S01]  /*1000*/  ISETP.NE.U32.AND P0, PT, RZ, UR21, PT ;  /* 0x00000015ff007c0c */ /* 0x000fe2000bf05070 */
[----:B------:R-:W1:Y:S05]  /*1010*/  LDCU.64 UR8, c[0x0][0x380] ;  /* 0x00007000ff0877ac */ /* 0x000e6a0008000a00 */
[----:B-----5:R-:W5:Y:S01]  /*1020*/  MUFU.RCP R4, R4 ;  /* 0x0000000400047308 */ /* 0x020f620000001000 */
[----:B0-----:R-:W-:Y:S01]  /*1030*/  UIADD3 UR4, UPT, UPT, UR21, -0x1, UR4 ;  /* 0xffffffff15047890 */ /* 0x001fe2000fffe004 */
[----:B-----5:R-:W-:-:S05]  /*1040*/  VIADD R8, R4, 0xffffffe ;  /* 0x0ffffffe04087836 */ /* 0x020fca0000000000 */
[----:B------:R-:W-:Y:S01]  /*1050*/  @!P0 LOP3.LUT R4, RZ, UR21, RZ, 0x33, !PT ;  /* 0x00000015ff048c12 */ /* 0x000fe2000f8e33ff */
[----:B--23--:R0:W2:Y:S02]  /*1060*/  F2I.FTZ.U32.TRUNC.NTZ R9, R8 ;  /* 0x0000000800097305 */ /* 0x00c0a4000021f000 */
[----:B0-----:R-:W-:Y:S02]  /*1070*/  HFMA2 R8, -RZ, RZ, 0, 0 ;  /* 0x00000000ff087431 */ /* 0x001fe400000001ff */
[----:B--2---:R-:W-:-:S04]  /*1080*/  IMAD.MOV R7, RZ, RZ, -R9 ;  /* 0x000000ffff077224 */ /* 0x004fc800078e0a09 */
[----:B------:R-:W-:-:S04]  /*1090*/  IMAD R7, R7, UR21, RZ ;  /* 0x0000001507077c24 */ /* 0x000fc8000f8e02ff */
[----:B------:R-:W-:-:S06]  /*10a0*/  IMAD.HI.U32 R9, R9, R7, R8 ;  /* 0x0000000709097227 */ /* 0x000fcc00078e0008 */
[----:B------:R-:W-:-:S05]  /*10b0*/  IMAD.HI.U32 R9, R9, UR4, RZ ;  /* 0x0000000409097c27 */ /* 0x000fca000f8e00ff */
[----:B------:R-:W-:-:S13]  /*10c0*/  R2UR UR25, R9 ;  /* 0x00000000091972ca */ /* 0x000fda00000e0000 */
[----:B------:R-:W-:-:S04]  /*10d0*/  UIADD3 UR5, UPT, UPT, -UR25, URZ, URZ ;  /* 0x000000ff19057290 */ /* 0x000fc8000fffe1ff */
[----:B------:R-:W-:-:S04]  /*10e0*/  UIMAD UR4, UR21, UR5, UR4 ;  /* 0x00000005150472a4 */ /* 0x000fc8000f8e0204 */
[----:B------:R-:W-:-:S11]  /*10f0*/  UISETP.GE.U32.AND UP0, UPT, UR4, UR21, UPT ;  /* 0x000000150400728c */ /* 0x000fd6000bf06070 */
[----:B------:R-:W-:Y:S02]  /*1100*/  @UP0 UIADD3 UR4, UPT, UPT, UR4, -UR21, URZ ;  /* 0x8000001504040290 */ /* 0x000fe4000fffe0ff */
[----:B------:R-:W-:Y:S02]  /*1110*/  @UP0 UIADD3 UR25, UPT, UPT, UR25, 0x1, URZ ;  /* 0x0000000119190890 */ /* 0x000fe4000fffe0ff */
[----:B------:R-:W-:-:S07]  /*1120*/  UISETP.GE.U32.AND UP1, UPT, UR4, UR21, UPT ;  /* 0x000000150400728c */ /* 0x000fce000bf26070 */
[----:B------:R-:W0:Y:S04]  /*1130*/  LDCU UR4, c[0x0][0x388] ;  /* 0x00007100ff0477ac */ /* 0x000e280008000800 */
[----:B------:R-:W-:-:S07]  /*1140*/  @UP1 UIADD3 UR25, UPT, UPT, UR25, 0x1, URZ ;  /* 0x0000000119191890 */ /* 0x000fce000fffe0ff */
[----:B------:R-:W-:Y:S01]  /*1150*/  @!P0 R2UR UR25, R4 ;  /* 0x00000000041982ca */ /* 0x000fe200000e0000 */
[----:B0-----:R-:W-:-:S04]  /*1160*/  UIMAD UR4, UR10, UR4, URZ ;  /* 0x000000040a0472a4 */ /* 0x001fc8000f8e02ff */
[----:B-1----:R-:W-:-:S08]  /*1170*/  UIMAD.WIDE UR8, UR4, 0x4, UR8 ;  /* 0x00000004040878a5 */ /* 0x002fd0000f8e0208 */
[----:B------:R-:W-:-:S05]  /*1180*/  IMAD.U32 R4, RZ, RZ, UR25 ;  /* 0x00000019ff047e24 */ /* 0x000fca000f8e00ff */
[----:B------:R-:W-:-:S13]  /*1190*/  ISETP.GE.AND P0, PT, R4, 0x1, PT ;  /* 0x000000010400780c */ /* 0x000fda0003f06270 */
[----:B------:R-:W-:Y:S05]  /*11a0*/  @!P0 BRA `(.L_x_7) ;  /* 0x0000001800a88947 */ /* 0x000fea0003800000 */
[----:B------:R-:W0:Y:S01]  /*11b0*/  S2R R7, SR_CgaCtaId ;  /* 0x0000000000077919 */ /* 0x000e220000008800 */
[----:B------:R-:W-:Y:S01]  /*11c0*/  MOV R4, 0x400 ;  /* 0x0000040000047802 */ /* 0x000fe20000000f00 */
[----:B------:R-:W-:Y:S01]  /*11d0*/  IMAD.U32 R9, RZ, RZ, UR24 ;  /* 0x00000018ff097e24 */ /* 0x000fe2000f8e00ff */
[----:B------:R-:W-:Y:S02]  /*11e0*/  UMOV UR4, URZ ;  /* 0x000000ff00047c82 */ /* 0x000fe40008000000 */
[----:B0-----:R-:W-:-:S04]  /*11f0*/  LEA R4, R7, R4, 0x18 ;  /* 0x0000000407047211 */ /* 0x001fc800078ec0ff */
[----:B------:R-:W-:-:S05]  /*1200*/  LEA R10, R9, R4, 0x2 ;  /* 0x00000004090a7211 */ /* 0x000fca00078e10ff */
[----:B------:R-:W-:-:S07]  /*1210*/  IMAD R16, R5, 0x4, R10 ;  /* 0x0000000405107824 */ /* 0x000fce00078e020a */
.L_x_43:
[----:B----4-:R-:W0:Y:S01]  /*1220*/  LDC R20, c[0x0][0x3f0] ;  /* 0x0000fc00ff147b82 */ /* 0x010e220000000800 */
[----:B------:R-:W-:Y:S01]  /*1230*/  UIMAD UR6, UR11, UR4, URZ ;  /* 0x000000040b0672a4 */ /* 0x000fe2000f8e02ff */
[----:B------:R-:W-:Y:S01]  /*1240*/  IMAD.IADD R4, R11, 0x1, R2 ;  /* 0x000000010b047824 */ /* 0x000fe200078e0202 */
[----:B------:R-:W1:Y:S01]  /*1250*/  LDCU UR5, c[0x0][0x3ec] ;  /* 0x00007d80ff0577ac */ /* 0x000e620008000800 */
[----:B------:R-:W-:-:S04]  /*1260*/  IMAD.U32 R5, RZ, RZ, UR7 ;  /* 0x00000007ff057e24 */ /* 0x000fc8000f8e00ff */
[----:B------:R-:W2:Y:S01]  /*1270*/  LDC R21, c[0x0][0x390] ;  /* 0x0000e400ff157b82 */ /* 0x000ea20000000800 */
[----:B------:R-:W-:-:S04]  /*1280*/  IADD3 R5, PT, PT, R4, UR6, R5 ;  /* 0x0000000604057c10 */ /* 0x000fc8000fffe005 */
[----:B------:R-:W-:Y:S02]  /*1290*/  ISETP.GE.AND P2, PT, R5, RZ, PT ;  /* 0x000000ff0500720c */ /* 0x000fe40003f46270 */
[----:B0-----:R-:W-:Y:S02]  /*12a0*/  IABS R8, R20 ;  /* 0x0000001400087213 */ /* 0x001fe40000000000 */
[----:B------:R-:W-:Y:S02]  /*12b0*/  ISETP.NE.AND P1, PT, R20, RZ, PT ;  /* 0x000000ff1400720c */ /* 0x000fe40003f25270 */
[----:B------:R-:W0:Y:S08]  /*12c0*/  I2F.RP R7, R8 ;  /* 0x0000000800077306 */ /* 0x000e300000209400 */
[----:B0-----:R-:W0:Y:S02]  /*12d0*/  MUFU.RCP R7, R7 ;  /* 0x0000000700077308 */ /* 0x001e240000001000 */
[----:B0-----:R-:W-:Y:S01]  /*12e0*/  VIADD R18, R7, 0xffffffe ;  /* 0x0ffffffe07127836 */ /* 0x001fe20000000000 */
[----:B------:R-:W-:-:S02]  /*12f0*/  IABS R7, R5 ;  /* 0x0000000500077213 */ /* 0x000fc40000000000 */
[----:B------:R-:W-:-:S03]  /*1300*/  IADD3 R5, PT, PT, R4, UR6, RZ ;  /* 0x0000000604057c10 */ /* 0x000fc6000fffe0ff */
[----:B------:R0:W3:Y:S02]  /*1310*/  F2I.FTZ.U32.TRUNC.NTZ R19, R18 ;  /* 0x0000001200137305 */ /* 0x0000e4000021f000 */
[----:B0-----:R-:W-:Y:S02]  /*1320*/  MOV R18, RZ ;  /* 0x000000ff00127202 */ /* 0x001fe40000000f00 */
[----:B---3--:R-:W-:-:S05]  /*1330*/  IADD3 R15, PT, PT, RZ, -R19, RZ ;  /* 0x80000013ff0f7210 */ /* 0x008fca0007ffe0ff */
[----:B------:R-:W-:-:S04]  /*1340*/  IMAD R15, R15, R8, RZ ;  /* 0x000000080f0f7224 */ /* 0x000fc800078e02ff */
[----:B------:R-:W-:-:S06]  /*1350*/  IMAD.HI.U32 R19, R19, R15, R18 ;  /* 0x0000000f13137227 */ /* 0x000fcc00078e0012 */
[----:B------:R-:W-:-:S04]  /*1360*/  IMAD.HI.U32 R19, R19, R7, RZ ;  /* 0x0000000713137227 */ /* 0x000fc800078e00ff */
[----:B------:R-:W-:-:S04]  /*1370*/  IMAD.MOV R19, RZ, RZ, -R19 ;  /* 0x000000ffff137224 */ /* 0x000fc800078e0a13 */
[----:B------:R-:W-:-:S05]  /*1380*/  IMAD R7, R8, R19, R7 ;  /* 0x0000001308077224 */ /* 0x000fca00078e0207 */
[----:B------:R-:W-:-:S13]  /*1390*/  ISETP.GT.U32.AND P0, PT, R8, R7, PT ;  /* 0x000000070800720c */ /* 0x000fda0003f04070 */
[----:B------:R-:W-:-:S05]  /*13a0*/  @!P0 IMAD.IADD R7, R7, 0x1, -R8 ;  /* 0x0000000107078824 */ /* 0x000fca00078e0a08 */
[----:B------:R-:W-:-:S13]  /*13b0*/  ISETP.GT.U32.AND P0, PT, R8, R7, PT ;  /* 0x000000070800720c */ /* 0x000fda0003f04070 */
[----:B------:R-:W-:Y:S01]  /*13c0*/  @!P0 IMAD.IADD R7, R7, 0x1, -R8 ;  /* 0x0000000107078824 */ /* 0x000fe200078e0a08 */
[----:B------:R-:W-:Y:S01]  /*13d0*/  ISETP.GE.AND P0, PT, R5, R20, PT ;  /* 0x000000140500720c */ /* 0x000fe20003f06270 */
[----:B-1----:R-:W-:-:S03]  /*13e0*/  IMAD.U32 R5, RZ, RZ, UR5 ;  /* 0x00000005ff057e24 */ /* 0x002fc6000f8e00ff */
[----:B------:R-:W-:Y:S02]  /*13f0*/  @!P2 IADD3 R7, PT, PT, -R7, RZ, RZ ;  /* 0x000000ff0707a210 */ /* 0x000fe40007ffe1ff */
[----:B------:R-:W-:Y:S02]  /*1400*/  ISETP.GT.AND P0, PT, R5, UR10, !P0 ;  /* 0x0000000a05007c0c */ /* 0x000fe4000c704270 */
[----:B------:R-:W-:Y:S02]  /*1410*/  @!P1 LOP3.LUT R7, RZ, R20, RZ, 0x33, !PT ;  /* 0x00000014ff079212 */ /* 0x000fe400078e33ff */
[----:B------:R-:W-:Y:S02]  /*1420*/  ISETP.GT.AND P0, PT, R20, UR7, P0 ;  /* 0x0000000714007c0c */ /* 0x000fe40008704270 */
[----:B------:R-:W-:Y:S02]  /*1430*/  SHF.R.S32.HI R5, RZ, 0x1f, R7 ;  /* 0x0000001fff057819 */ /* 0x000fe40000011407 */
[----:B------:R-:W-:-:S02]  /*1440*/  SEL R8, R7, RZ, P0 ;  /* 0x000000ff07087207 */ /* 0x000fc40000000000 */
[----:B------:R-:W-:Y:S02]  /*1450*/  SEL R5, R5, RZ, P0 ;  /* 0x000000ff05057207 */ /* 0x000fe40000000000 */
[----:B------:R-:W-:Y:S01]  /*1460*/  LEA R22, P1, R8, UR8, 0x2 ;  /* 0x0000000808167c11 */ /* 0x000fe2000f8210ff */
[----:B------:R-:W-:-:S03]  /*1470*/  IMAD.U32 R18, RZ, RZ, UR8 ;  /* 0x00000008ff127e24 */ /* 0x000fc6000f8e00ff */
[C---:B------:R-:W-:Y:S01]  /*1480*/  LEA.HI.X R23, R8.reuse, UR9, R5, 0x2, P1 ;  /* 0x0000000908177c11 */ /* 0x040fe200088f1405 */
[----:B------:R-:W-:Y:S01]  /*1490*/  IMAD.U32 R19, RZ, RZ, UR9 ;  /* 0x00000009ff137e24 */ /* 0x000fe2000f8e00ff */
[----:B--2---:R-:W-:-:S03]  /*14a0*/  IADD3 R5, PT, PT, R8, R21, RZ ;  /* 0x0000001508057210 */ /* 0x004fc60007ffe0ff */
[----:B------:R0:W5:Y:S02]  /*14b0*/  LDG.E R7, desc[UR18][R22.64] ;  /* 0x0000001216077981 */ /* 0x000164000c1e1900 */
[----:B------:R-:W-:-:S05]  /*14c0*/  IMAD.WIDE R18, R5, 0x4, R18 ;  /* 0x0000000405127825 */ /* 0x000fca00078e0212 */
[----:B------:R0:W5:Y:S01]  /*14d0*/  LDG.E R8, desc[UR18][R18.64] ;  /* 0x0000001212087981 */ /* 0x000162000c1e1900 */
[----:B------:R-:W-:-:S05]  /*14e0*/  IMAD.WIDE R20, R21, 0x4, R18 ;  /* 0x0000000415147825 */ /* 0x000fca00078e0212 */
[----:B------:R0:W5:Y:S01]  /*14f0*/  LDG.E R15, desc[UR18][R20.64] ;  /* 0x00000012140f7981 */ /* 0x000162000c1e1900 */
[----:B------:R-:W-:-:S09]  /*1500*/  UISETP.NE.AND UP0, UPT, UR4, URZ, UPT ;  /* 0x000000ff0400728c */ /* 0x000fd2000bf05270 */
[----:B0-----:R-:W-:Y:S05]  /*1510*/  BRA.U UP0, `(.L_x_8) ;  /* 0x0000000100387547 */ /* 0x001fea000b800000 */
[----:B------:R-:W-:Y:S01]  /*1520*/  ISETP.NE.AND P1, PT, R4, RZ, PT ;  /* 0x000000ff0400720c */ /* 0x000fe20003f25270 */
[----:B------:R-:W-:Y:S01]  /*1530*/  IMAD R18, R9, 0x4, R16 ;  /* 0x0000000409127824 */ /* 0x000fe200078e0210 */
[----:B------:R-:W-:Y:S01]  /*1540*/  UMOV UR12, 0x39a08cea ;  /* 0x39a08cea000c7882 */ /* 0x000fe20000000000 */
[----:B------:R-:W-:-:S10]  /*1550*/  UMOV UR13, 0x46293e59 ;  /* 0x46293e59000d7882 */ /* 0x000fd40000000000 */
[----:B-----5:R-:W-:Y:S04]  /*1560*/  @!P1 STS [R18+0xc], R7 ;  /* 0x00000c0712009388 */ /* 0x020fe80000000800 */
[----:B------:R-:W-:Y:S04]  /*1570*/  @!P1 STS [R18+0x10], R8 ;  /* 0x0000100812009388 */ /* 0x000fe80000000800 */
[----:B------:R-:W-:Y:S01]  /*1580*/  @!P1 STS [R18+0x14], R15 ;  /* 0x0000140f12009388 */ /* 0x000fe20000000800 */
[----:B------:R-:W-:Y:S06]  /*1590*/  BAR.SYNC.DEFER_BLOCKING 0x0 ;  /* 0x0000000000007b1d */ /* 0x000fec0000010000 */
[----:B------:R-:W0:Y:S02]  /*15a0*/  LDS R14, [R18+0xc] ;  /* 0x00000c00120e7984 */ /* 0x000e240000000800 */
[----:B0-----:R-:W0:Y:S02]  /*15b0*/  F2F.F64.F32 R4, R14 ;  /* 0x0000000e00047310 */ /* 0x001e240000201800 */
[----:B0-----:R-:W-:-:S14]  /*15c0*/  DSETP.GT.OR P1, PT, R4, UR12, !P0 ;  /* 0x0000000c04007e2a */ /* 0x001fdc000c724400 */
[----:B------:R-:W-:Y:S05]  /*15d0*/  @P1 EXIT ;  /* 0x000000000000194d */ /* 0x000fea0003800000 */
[----:B------:R0:W1:Y:S04]  /*15e0*/  LDS R13, [R18+0x10] ;  /* 0x00001000120d7984 */ /* 0x0000680000000800 */
[----:B------:R0:W2:Y:S02]  /*15f0*/  LDS R12, [R18+0x14] ;  /* 0x00001400120c7984 */ /* 0x0000a40000000800 */
.L_x_8:
[----:B-----5:R-:W-:Y:S01]  /*1600*/  VIADD R4, R7, 0x1800000 ;  /* 0x0180000007047836 */ /* 0x020fe20000000000 */
[----:B------:R-:W3:Y:S01]  /*1610*/  LDCU UR5, c[0x0][0x3f4] ;  /* 0x00007e80ff0577ac */ /* 0x000ee20008000800 */
[----:B0-----:R-:W0:Y:S01]  /*1620*/  F2F.F64.F32 R18, R7 ;  /* 0x0000000700127310 */ /* 0x001e220000201800 */
[----:B------:R-:W-:Y:S02]  /*1630*/  BSSY.RECONVERGENT B0, `(.L_x_9) ;  /* 0x0000012000007945 */ /* 0x000fe40003800200 */
[----:B------:R-:W-:Y:S01]  /*1640*/  LOP3.LUT R4, R4, 0x7f800000, RZ, 0xc0, !PT ;  /* 0x7f80000004047812 */ /* 0x000fe200078ec0ff */
[----:B------:R-:W-:Y:S01]  /*1650*/  UMOV UR12, 0x39a08cea ;  /* 0x39a08cea000c7882 */ /* 0x000fe20000000000 */
[----:B------:R-:W-:Y:S02]  /*1660*/  UMOV UR13, 0x46293e59 ;  /* 0x46293e59000d7882 */ /* 0x000fe40000000000 */
[----:B------:R-:W-:Y:S01]  /*1670*/  ISETP.GT.U32.AND P1, PT, R4, 0x1ffffff, PT ;  /* 0x01ffffff0400780c */ /* 0x000fe20003f24070 */
[----:B0-----:R-:W-:Y:S01]  /*1680*/  DSETP.GT.AND P4, PT, R18, UR12, PT ;  /* 0x0000000c12007e2a */ /* 0x001fe2000bf84000 */
[----:B---3--:R-:W-:-:S05]  /*1690*/  UISETP.GE.AND UP0, UPT, UR5, 0x2, UPT ;  /* 0x000000020500788c */ /* 0x008fca000bf06270 */
[----:B------:R-:W-:-:S06]  /*16a0*/  FSEL R20, RZ, 1, P4 ;  /* 0x3f800000ff147808 */ /* 0x000fcc0002000000 */
[----:B------:R-:W-:Y:S05]  /*16b0*/  @P1 BRA `(.L_x_10) ;  /* 0x0000000000141947 */ /* 0x000fea0003800000 */
[----:B------:R-:W-:Y:S02]  /*16c0*/  MOV R4, R7 ;  /* 0x0000000700047202 */ /* 0x000fe40000000f00 */
[----:B------:R-:W-:-:S07]  /*16d0*/  MOV R21, 0x16f0 ;  /* 0x000016f000157802 */ /* 0x000fce0000000f00 */
[----:B-12---:R-:W-:Y:S05]  /*16e0*/  CALL.REL.NOINC `($__internal_0_$__cuda_sm20_rcp_rn_f32_slowpath) ;  /* 0x0000002400907944 */ /* 0x006fea0003c00000 */
[----:B------:R-:W-:Y:S01]  /*16f0*/  IMAD.MOV.U32 R4, RZ, RZ, R22 ;  /* 0x000000ffff047224 */ /* 0x000fe200078e0016 */
[----:B------:R-:W-:Y:S06]  /*1700*/  BRA `(.L_x_11) ;  /* 0x0000000000107947 */ /* 0x000fec0003800000 */
.L_x_10:
[----:B------:R-:W0:Y:S02]  /*1710*/  MUFU.RCP R4, R7 ;  /* 0x0000000700047308 */ /* 0x000e240000001000 */
[----:B0-----:R-:W-:-:S04]  /*1720*/  FFMA R5, R7, R4, -1 ;  /* 0xbf80000007057423 */ /* 0x001fc80000000004 */
[----:B------:R-:W-:-:S04]  /*1730*/  FADD.FTZ R5, -R5, -RZ ;  /* 0x800000ff05057221 */ /* 0x000fc80000010100 */
[----:B------:R-:W-:-:S07]  /*1740*/  FFMA R4, R4, R5, R4 ;  /* 0x0000000504047223 */ /* 0x000fce0000000004 */
.L_x_11:
[----:B------:R-:W-:Y:S05]  /*1750*/  BSYNC.RECONVERGENT B0 ;  /* 0x0000000000007941 */ /* 0x000fea0003800200 */
.L_x_9:
[----:B------:R-:W-:Y:S01]  /*1760*/  VIADD R5, R8, 0x1800000 ;  /* 0x0180000008057836 */ /* 0x000fe20000000000 */
[----:B------:R-:W-:Y:S01]  /*1770*/  FSEL R17, RZ, 1, !P4 ;  /* 0x3f800000ff117808 */ /* 0x000fe20006000000 */
[----:B------:R-:W-:Y:S03]  /*1780*/  BSSY.RECONVERGENT B0, `(.L_x_12) ;  /* 0x0000010000007945 */ /* 0x000fe60003800200 */
[----:B------:R-:W-:Y:S01]  /*1790*/  LOP3.LUT R5, R5, 0x7f800000, RZ, 0xc0, !PT ;  /* 0x7f80000005057812 */ /* 0x000fe200078ec0ff */
[----:B------:R-:W-:-:S03]  /*17a0*/  FMUL R4, R17, R4 ;  /* 0x0000000411047220 */ /* 0x000fc60000400000 */
[----:B------:R-:W-:Y:S01]  /*17b0*/  ISETP.GT.U32.AND P1, PT, R5, 0x1ffffff, PT ;  /* 0x01ffffff0500780c */ /* 0x000fe20003f24070 */
[----:B------:R-:W-:-:S04]  /*17c0*/  FFMA R7, R7, R20, R4 ;  /* 0x0000001407077223 */ /* 0x000fc80000000004 */
[----:B------:R-:W-:-:S08]  /*17d0*/  FADD R7, R14, -R7 ;  /* 0x800000070e077221 */ /* 0x000fd00000000000 */
[----:B------:R-:W-:Y:S05]  /*17e0*/  @P1 BRA `(.L_x_13) ;  /* 0x0000000000141947 */ /* 0x000fea0003800000 */
[----:B------:R-:W-:Y:S02]  /*17f0*/  MOV R4, R8 ;  /* 0x0000000800047202 */ /* 0x000fe40000000f00 */
[----:B------:R-:W-:-:S07]  /*1800*/  MOV R21, 0x1820 ;  /* 0x0000182000157802 */ /* 0x000fce0000000f00 */
[----:B-12---:R-:W-:Y:S05]  /*1810*/  CALL.REL.NOINC `($__internal_0_$__cuda_sm20_rcp_rn_f32_slowpath) ;  /* 0x0000002400447944 */ /* 0x006fea0003c00000 */
[----:B------:R-:W-:Y:S01]  /*1820*/  IMAD.MOV.U32 R4, RZ, RZ, R22 ;  /* 0x000000ffff047224 */ /* 0x000fe200078e0016 */
[----:B------:R-:W-:Y:S06]  /*1830*/  BRA `(.L_x_14) ;  /* 0x0000000000107947 */ /* 0x000fec0003800000 */
.L_x_13:
[----:B------:R-:W0:Y:S02]  /*1840*/  MUFU.RCP R5, R8 ;  /* 0x0000000800057308 */ /* 0x000e240000001000 */
[----:B0-----:R-:W-:-:S04]  /*1850*/  FFMA R4, R8, R5, -1 ;  /* 0xbf80000008047423 */ /* 0x001fc80000000005 */
[----:B------:R-:W-:-:S04]  /*1860*/  FADD.FTZ R4, -R4, -RZ ;  /* 0x800000ff04047221 */ /* 0x000fc80000010100 */
[----:B------:R-:W-:-:S07]  /*1870*/  FFMA R4, R5, R4, R5 ;  /* 0x0000000405047223 */ /* 0x000fce0000000005 */
.L_x_14:
[----:B------:R-:W-:Y:S05]  /*1880*/  BSYNC.RECONVERGENT B0 ;  /* 0x0000000000007941 */ /* 0x000fea0003800200 */
.L_x_12:
[----:B------:R-:W-:Y:S01]  /*1890*/  VIADD R5, R15, 0x1800000 ;  /* 0x018000000f057836 */ /* 0x000fe20000000000 */
[----:B------:R-:W-:Y:S04]  /*18a0*/  BSSY.RECONVERGENT B0, `(.L_x_15) ;  /* 0x0000010000007945 */ /* 0x000fe80003800200 */
[----:B------:R-:W-:Y:S01]  /*18b0*/  LOP3.LUT R21, R5, 0x7f800000, RZ, 0xc0, !PT ;  /* 0x7f80000005157812 */ /* 0x000fe200078ec0ff */
[----:B------:R-:W-:-:S03]  /*18c0*/  FMUL R5, R17, R4 ;  /* 0x0000000411057220 */ /* 0x000fc60000400000 */
[----:B------:R-:W-:Y:S01]  /*18d0*/  ISETP.GT.U32.AND P1, PT, R21, 0x1ffffff, PT ;  /* 0x01ffffff1500780c */ /* 0x000fe20003f24070 */
[----:B------:R-:W-:-:S04]  /*18e0*/  FFMA R8, R8, R20, R5 ;  /* 0x0000001408087223 */ /* 0x000fc80000000005 */
[----:B-1----:R-:W-:-:S08]  /*18f0*/  FADD R8, R13, -R8 ;  /* 0x800000080d087221 */ /* 0x002fd00000000000 */
[----:B------:R-:W-:Y:S05]  /*1900*/  @P1 BRA `(.L_x_16) ;  /* 0x0000000000141947 */ /* 0x000fea0003800000 */
[----:B------:R-:W-:Y:S02]  /*1910*/  MOV R4, R15 ;  /* 0x0000000f00047202 */ /* 0x000fe40000000f00 */
[----:B------:R-:W-:-:S07]  /*1920*/  MOV R21, 0x1940 ;  /* 0x0000194000157802 */ /* 0x000fce0000000f00 */
[----:B--2---:R-:W-:Y:S05]  /*1930*/  CALL.REL.NOINC `($__internal_0_$__cuda_sm20_rcp_rn_f32_slowpath) ;  /* 0x0000002000fc7944 */ /* 0x004fea0003c00000 */
[----:B------:R-:W-:Y:S01]  /*1940*/  IMAD.MOV.U32 R4, RZ, RZ, R22 ;  /* 0x000000ffff047224 */ /* 0x000fe200078e0016 */
[----:B------:R-:W-:Y:S06]  /*1950*/  BRA `(.L_x_17) ;  /* 0x0000000000107947 */ /* 0x000fec0003800000 */
.L_x_16:
[----:B------:R-:W0:Y:S02]  /*1960*/  MUFU.RCP R4, R15 ;  /* 0x0000000f00047308 */ /* 0x000e240000001000 */
[----:B0-----:R-:W-:-:S04]  /*1970*/  FFMA R5, R15, R4, -1 ;  /* 0xbf8000000f057423 */ /* 0x001fc80000000004 */
[----:B------:R-:W-:-:S04]  /*1980*/  FADD.FTZ R5, -R5, -RZ ;  /* 0x800000ff05057221 */ /* 0x000fc80000010100 */
[----:B------:R-:W-:-:S07]  /*1990*/  FFMA R4, R4, R5, R4 ;  /* 0x0000000504047223 */ /* 0x000fce0000000004 */
.L_x_17:
[----:B------:R-:W-:Y:S05]  /*19a0*/  BSYNC.RECONVERGENT B0 ;  /* 0x0000000000007941 */ /* 0x000fea0003800200 */
.L_x_15:
[----:B------:R-:W-:Y:S01]  /*19b0*/  FMUL R4, R17, R4 ;  /* 0x0000000411047220 */ /* 0x000fe20000400000 */
[----:B------:R-:W-:Y:S01]  /*19c0*/  FMUL R8, R8, R8 ;  /* 0x0000000808087220 */ /* 0x000fe20000400000 */
[----:B------:R-:W-:Y:S01]  /*19d0*/  UMOV UR12, 0x39a08cea ;  /* 0x39a08cea000c7882 */ /* 0x000fe20000000000 */
[----:B------:R-:W-:Y:S01]  /*19e0*/  UMOV UR13, 0x46293e59 ;  /* 0x46293e59000d7882 */ /* 0x000fe20000000000 */
[----:B------:R-:W-:Y:S01]  /*19f0*/  FFMA R15, R15, R20, R4 ;  /* 0x000000140f0f7223 */ /* 0x000fe20000000004 */
[----:B------:R-:W-:Y:S01]  /*1a00*/  FFMA R8, R7, R7, R8 ;  /* 0x0000000707087223 */ /* 0x000fe20000000008 */
[----:B------:R-:W-:Y:S01]  /*1a10*/  DSETP.LEU.AND P0, PT, R18, UR12, P0 ;  /* 0x0000000c12007e2a */ /* 0x000fe2000870b000 */
[----:B------:R-:W-:Y:S01]  /*1a20*/  BSSY.RECONVERGENT B0, `(.L_x_18) ;  /* 0x0000014000007945 */ /* 0x000fe20003800200 */
[----:B--2---:R-:W-:-:S04]  /*1a30*/  FADD R15, R12, -R15 ;  /* 0x8000000f0c0f7221 */ /* 0x004fc80000000000 */
[----:B------:R-:W-:-:S05]  /*1a40*/  FFMA R8, R15, R15, R8 ;  /* 0x0000000f0f087223 */ /* 0x000fca0000000008 */
[----:B------:R-:W-:-:S04]  /*1a50*/  FSETP.NEU.AND P0, PT, R8, RZ, P0 ;  /* 0x000000ff0800720b */ /* 0x000fc8000070d000 */
[----:B------:R-:W-:-:S04]  /*1a60*/  SEL R4, RZ, 0x1, P0 ;  /* 0x00000001ff047807 */ /* 0x000fc80000000000 */
[----:B------:R-:W-:-:S05]  /*1a70*/  I2FP.F32.U32 R19, R4 ;  /* 0x0000000400137245 */ /* 0x000fca0000201000 */
[----:B------:R-:W-:-:S04]  /*1a80*/  FADD R4, R8, R19 ;  /* 0x0000001308047221 */ /* 0x000fc80000000000 */
[----:B------:R-:W-:Y:S01]  /*1a90*/  VIADD R7, R4, 0xf3000000 ;  /* 0xf300000004077836 */ /* 0x000fe20000000000 */
[----:B------:R0:W1:Y:S04]  /*1aa0*/  MUFU.RSQ R5, R4 ;  /* 0x0000000400057308 */ /* 0x0000680000001400 */
[----:B------:R-:W-:-:S13]  /*1ab0*/  ISETP.GT.U32.AND P1, PT, R7, 0x727fffff, PT ;  /* 0x727fffff0700780c */ /* 0x000fda0003f24070 */
[----:B01----:R-:W-:Y:S05]  /*1ac0*/  @!P1 BRA `(.L_x_19) ;  /* 0x0000000000149947 */ /* 0x003fea0003800000 */
[----:B------:R-:W-:Y:S01]  /*1ad0*/  BSSY.RECONVERGENT B1, `(.L_x_20) ;  /* 0x0000003000017945 */ /* 0x000fe20003800200 */
[----:B------:R-:W-:-:S07]  /*1ae0*/  MOV R17, 0x1b00 ;  /* 0x00001b0000117802 */ /* 0x000fce0000000f00 */
[----:B------:R-:W-:Y:S05]  /*1af0*/  CALL.REL.NOINC `($__internal_1_$__cuda_sm20_sqrt_rn_f32_slowpath) ;  /* 0x0000002400607944 */ /* 0x000fea0003c00000 */
[----:B------:R-:W-:Y:S05]  /*1b00*/  BSYNC.RECONVERGENT B1 ;  /* 0x0000000000017941 */ /* 0x000fea0003800200 */
.L_x_20:
[----:B------:R-:W-:Y:S05]  /*1b10*/  BRA `(.L_x_21) ;  /* 0x0000000000107947 */ /* 0x000fea0003800000 */
.L_x_19:
[----:B------:R-:W-:Y:S01]  /*1b20*/  FMUL.FTZ R15, R4, R5 ;  /* 0x00000005040f7220 */ /* 0x000fe20000410000 */
[----:B------:R-:W-:-:S03]  /*1b30*/  FMUL.FTZ R5, R5, 0.5 ;  /* 0x3f00000005057820 */ /* 0x000fc60000410000 */
[----:B------:R-:W-:-:S04]  /*1b40*/  FFMA R4, -R15, R15, R4 ;  /* 0x0000000f0f047223 */ /* 0x000fc80000000104 */
[----:B------:R-:W-:-:S07]  /*1b50*/  FFMA R15, R4, R5, R15 ;  /* 0x00000005040f7223 */ /* 0x000fce000000000f */
.L_x_21:
[----:B------:R-:W-:Y:S05]  /*1b60*/  BSYNC.RECONVERGENT B0 ;  /* 0x0000000000007941 */ /* 0x000fea0003800200 */
.L_x_18:
[----:B------:R-:W-:Y:S05]  /*1b70*/  BRA.U !UP0, `(.L_x_22) ;  /* 0x0000001108247547 */ /* 0x000fea000b800000 */
[----:B------:R-:W-:Y:S01]  /*1b80*/  FADD R17, R19, R15 ;  /* 0x0000000f13117221 */ /* 0x000fe20000000000 */
[----:B------:R-:W-:Y:S02]  /*1b90*/  FSEL R20, RZ, 1, !P0 ;  /* 0x3f800000ff147808 */ /* 0x000fe40004000000 */
[----:B------:R-:W-:-:S07]  /*1ba0*/  MOV R21, RZ ;  /* 0x000000ff00157202 */ /* 0x000fce0000000f00 */
.L_x_42:
[----:B------:R-:W0:Y:S01]  /*1bb0*/  S2R R5, SR_CgaCtaId ;  /* 0x0000000000057919 */ /* 0x000e220000008800 */
[----:B------:R-:W-:Y:S01]  /*1bc0*/  MOV R4, 0x400 ;  /* 0x0000040000047802 */ /* 0x000fe20000000f00 */
[----:B------:R-:W-:Y:S03]  /*1bd0*/  BSSY.RECONVERGENT B0, `(.L_x_23) ;  /* 0x0000046000007945 */ /* 0x000fe60003800200 */
[----:B0-----:R-:W-:-:S05]  /*1be0*/  LEA R4, R5, R4, 0x18 ;  /* 0x0000000405047211 */ /* 0x001fca00078ec0ff */
[----:B------:R-:W-:-:S06]  /*1bf0*/  IMAD R4, R21, 0x4, R4 ;  /* 0x0000000415047824 */ /* 0x000fcc00078e0204 */
[----:B------:R-:W0:Y:S02]  /*1c00*/  LDS R4, [R4] ;  /* 0x0000000004047984 */ /* 0x000e240000000800 */
[----:B0-----:R-:W-:-:S04]  /*1c10*/  FMUL R23, R4, R15 ;  /* 0x0000000f04177220 */ /* 0x001fc80000400000 */
[C---:B------:R-:W-:Y:S01]  /*1c20*/  FMUL R5, R23.reuse, 0.63661974668502807617 ;  /* 0x3f22f98317057820 */ /* 0x040fe20000400000 */
[----:B------:R-:W-:-:S03]  /*1c30*/  FSETP.GE.AND P0, PT, |R23|, 105615, PT ;  /* 0x47ce47801700780b */ /* 0x000fc60003f06200 */
[----:B------:R-:W0:Y:S02]  /*1c40*/  F2I.NTZ R8, R5 ;  /* 0x0000000500087305 */ /* 0x000e240000203100 */
[----:B0-----:R-:W-:Y:S01]  /*1c50*/  I2FP.F32.S32 R24, R8 ;  /* 0x0000000800187245 */ /* 0x001fe20000201400 */
[----:B------:R-:W-:-:S04]  /*1c60*/  IMAD.MOV.U32 R22, RZ, RZ, R8 ;  /* 0x000000ffff167224 */ /* 0x000fc800078e0008 */
[----:B------:R-:W-:-:S04]  /*1c70*/  FFMA R7, R24, -1.5707962512969970703, R23 ;  /* 0xbfc90fda18077823 */ /* 0x000fc80000000017 */
[----:B------:R-:W-:-:S04]  /*1c80*/  FFMA R7, R24, -7.5497894158615963534e-08, R7 ;  /* 0xb3a2216818077823 */ /* 0x000fc80000000007 */
[----:B------:R-:W-:-:S05]  /*1c90*/  FFMA R24, R24, -5.3903029534742383927e-15, R7 ;  /* 0xa7c234c518187823 */ /* 0x000fca0000000007 */
[----:B------:R-:W-:Y:S01]  /*1ca0*/  MOV R7, R24 ;  /* 0x0000001800077202 */ /* 0x000fe20000000f00 */
[----:B------:R-:W-:Y:S06]  /*1cb0*/  @!P0 BRA `(.L_x_24) ;  /* 0x0000000000dc8947 */ /* 0x000fec0003800000 */
[----:B------:R-:W-:-:S13]  /*1cc0*/  FSETP.NEU.AND P0, PT, |R23|, +INF , PT ;  /* 0x7f8000001700780b */ /* 0x000fda0003f0d200 */
[----:B------:R-:W-:Y:S01]  /*1cd0*/  @!P0 FMUL R7, RZ, R23 ;  /* 0x00000017ff078220 */ /* 0x000fe20000400000 */
[----:B------:R-:W-:Y:S01]  /*1ce0*/  @!P0 IMAD.MOV.U32 R8, RZ, RZ, RZ ;  /* 0x000000ffff088224 */ /* 0x000fe200078e00ff */
[----:B------:R-:W-:Y:S06]  /*1cf0*/  @!P0 BRA `(.L_x_24) ;  /* 0x0000000000cc8947 */ /* 0x000fec0003800000 */
[----:B------:R-:W-:Y:S02]  /*1d00*/  IMAD.SHL.U32 R4, R23, 0x100, RZ ;  /* 0x0000010017047824 */ /* 0x000fe400078e00ff */
[----:B------:R-:W-:Y:S02]  /*1d10*/  HFMA2 R25, -RZ, RZ, 0, 0 ;  /* 0x00000000ff197431 */ /* 0x000fe400000001ff */
[----:B------:R-:W-:Y:S01]  /*1d20*/  IMAD.MOV.U32 R7, RZ, RZ, R1 ;  /* 0x000000ffff077224 */ /* 0x000fe200078e0001 */
[----:B------:R-:W0:Y:S01]  /*1d30*/  LDCU.64 UR12, c[0x4][URZ] ;  /* 0x01000000ff0c77ac */ /* 0x000e220008000a00 */
[----:B------:R-:W-:Y:S01]  /*1d40*/  LOP3.LUT R27, R4, 0x80000000, RZ, 0xfc, !PT ;  /* 0x80000000041b7812 */ /* 0x000fe200078efcff */
[----:B------:R-:W-:Y:S01]  /*1d50*/  UMOV UR6, URZ ;  /* 0x000000ff00067c82 */ /* 0x000fe20008000000 */
[----:B------:R-:W-:-:S05]  /*1d60*/  UMOV UR5, URZ ;  /* 0x000000ff00057c82 */ /* 0x000fca0008000000 */
.L_x_25:
[----:B0-----:R-:W-:Y:S01]  /*1d70*/  IMAD.U32 R4, RZ, RZ, UR12 ;  /* 0x0000000cff047e24 */ /* 0x001fe2000f8e00ff */
[----:B------:R-:W-:-:S05]  /*1d80*/  MOV R5, UR13 ;  /* 0x0000000d00057c02 */ /* 0x000fca0008000f00 */
[----:B------:R-:W2:Y:S01]  /*1d90*/  LDG.E.CONSTANT R4, desc[UR18][R4.64] ;  /* 0x0000001204047981 */ /* 0x000ea2000c1e9900 */
[----:B------:R-:W-:Y:S02]  /*1da0*/  UIADD3 UR12, UP0, UPT, UR12, 0x4, URZ ;  /* 0x000000040c0c7890 */ /* 0x000fe4000ff1e0ff */
[----:B------:R-:W-:Y:S02]  /*1db0*/  UIADD3 UR5, UPT, UPT, UR5, 0x1, URZ ;  /* 0x0000000105057890 */ /* 0x000fe4000fffe0ff */
[----:B------:R-:W-:Y:S02]  /*1dc0*/  UIADD3.X UR13, UPT, UPT, URZ, UR13, URZ, UP0, !UPT ;  /* 0x0000000dff0d7290 */ /* 0x000fe400087fe4ff */
[----:B------:R-:W-:Y:S01]  /*1dd0*/  UISETP.NE.AND UP0, UPT, UR5, 0x6, UPT ;  /* 0x000000060500788c */ /* 0x000fe2000bf05270 */
[----:B--2---:R-:W-:-:S03]  /*1de0*/  IMAD.WIDE.U32 R18, R4, R27, RZ ;  /* 0x0000001b04127225 */ /* 0x004fc600078e00ff */
[----:B------:R-:W-:-:S04]  /*1df0*/  IADD3 R8, P0, PT, R18, R25, RZ ;  /* 0x0000001912087210 */ /* 0x000fc80007f1e0ff */
[----:B------:R-:W-:Y:S01]  /*1e00*/  IADD3.X R25, PT, PT, R19, UR6, RZ, P0, !PT ;  /* 0x0000000613197c10 */ /* 0x000fe200087fe4ff */
[----:B------:R0:W-:Y:S02]  /*1e10*/  STL [R7], R8 ;  /* 0x0000000807007387 */ /* 0x0001e40000100800 */
[----:B0-----:R-:W-:Y:S01]  /*1e20*/  VIADD R7, R7, 0x4 ;  /* 0x0000000407077836 */ /* 0x001fe20000000000 */
[----:B------:R-:W-:Y:S06]  /*1e30*/  BRA.U UP0, `(.L_x_25) ;  /* 0xfffffffd00cc7547 */ /* 0x000fec000b83ffff */
[----:B------:R-:W-:Y:S01]  /*1e40*/  SHF.R.U32.HI R8, RZ, 0x17, R23 ;  /* 0x00000017ff087819 */ /* 0x000fe20000011617 */
[----:B------:R0:W-:Y:S03]  /*1e50*/  STL [R1+0x18], R25 ;  /* 0x0000181901007387 */ /* 0x0001e60000100800 */
[C---:B------:R-:W-:Y:S02]  /*1e60*/  LOP3.LUT R4, R8.reuse, 0xe0, RZ, 0xc0, !PT ;  /* 0x000000e008047812 */ /* 0x040fe400078ec0ff */
[----:B------:R-:W-:-:S03]  /*1e70*/  LOP3.LUT P0, RZ, R8, 0x1f, RZ, 0xc0, !PT ;  /* 0x0000001f08ff7812 */ /* 0x000fc6000780c0ff */
[----:B------:R-:W-:-:S05]  /*1e80*/  VIADD R4, R4, 0xffffff80 ;  /* 0xffffff8004047836 */ /* 0x000fca0000000000 */
[----:B------:R-:W-:-:S05]  /*1e90*/  SHF.R.U32.HI R4, RZ, 0x5, R4 ;  /* 0x00000005ff047819 */ /* 0x000fca0000011604 */
[----:B------:R-:W-:-:S05]  /*1ea0*/  IMAD R18, R4, -0x4, R1 ;  /* 0xfffffffc04127824 */ /* 0x000fca00078e0201 */
[----:B------:R-:W2:Y:S04]  /*1eb0*/  LDL R7, [R18+0x18] ;  /* 0x0000180012077983 */ /* 0x000ea80000100800 */
[----:B------:R-:W2:Y:S04]  /*1ec0*/  LDL R4, [R18+0x14] ;  /* 0x0000140012047983 */ /* 0x000ea80000100800 */
[----:B------:R-:W3:Y:S01]  /*1ed0*/  @P0 LDL R5, [R18+0x10] ;  /* 0x0000100012050983 */ /* 0x000ee20000100800 */
[----:B------:R-:W-:Y:S01]  /*1ee0*/  LOP3.LUT R8, R8, 0x1f, RZ, 0xc0, !PT ;  /* 0x0000001f08087812 */ /* 0x000fe200078ec0ff */
[----:B------:R-:W-:Y:S01]  /*1ef0*/  UMOV UR12, 0x54442d19 ;  /* 0x54442d19000c7882 */ /* 0x000fe20000000000 */
[----:B------:R-:W-:-:S02]  /*1f00*/  UMOV UR13, 0x3bf921fb ;  /* 0x3bf921fb000d7882 */ /* 0x000fc40000000000 */
[-C--:B--2---:R-:W-:Y:S02]  /*1f10*/  @P0 SHF.L.W.U32.HI R7, R4, R8.reuse, R7 ;  /* 0x0000000804070219 */ /* 0x084fe40000010e07 */
[----:B---3--:R-:W-:Y:S02]  /*1f20*/  @P0 SHF.L.W.U32.HI R4, R5, R8, R4 ;  /* 0x0000000805040219 */ /* 0x008fe40000010e04 */
[----:B------:R-:W-:Y:S02]  /*1f30*/  ISETP.GE.AND P0, PT, R23, RZ, PT ;  /* 0x000000ff1700720c */ /* 0x000fe40003f06270 */
[C---:B------:R-:W-:Y:S02]  /*1f40*/  SHF.L.W.U32.HI R8, R4.reuse, 0x2, R7 ;  /* 0x0000000204087819 */ /* 0x040fe40000010e07 */
[----:B------:R-:W-:Y:S02]  /*1f50*/  SHF.L.U32 R4, R4, 0x2, RZ ;  /* 0x0000000204047819 */ /* 0x000fe400000006ff */
[----:B------:R-:W-:-:S02]  /*1f60*/  SHF.R.S32.HI R5, RZ, 0x1f, R8 ;  /* 0x0000001fff057819 */ /* 0x000fc40000011408 */
[----:B------:R-:W-:Y:S02]  /*1f70*/  SHF.R.U32.HI R7, RZ, 0x1e, R7 ;  /* 0x0000001eff077819 */ /* 0x000fe40000011607 */
[C---:B------:R-:W-:Y:S02]  /*1f80*/  LOP3.LUT R4, R5.reuse, R4, RZ, 0x3c, !PT ;  /* 0x0000000405047212 */ /* 0x040fe400078e3cff */
[----:B------:R-:W-:Y:S02]  /*1f90*/  LOP3.LUT R5, R5, R8, RZ, 0x3c, !PT ;  /* 0x0000000805057212 */ /* 0x000fe400078e3cff */
[C---:B0-----:R-:W-:Y:S02]  /*1fa0*/  LOP3.LUT R25, R8.reuse, R23, RZ, 0x3c, !PT ;  /* 0x0000001708197212 */ /* 0x041fe400078e3cff */
[----:B------:R-:W-:Y:S02]  /*1fb0*/  LEA.HI R8, R8, R7, RZ, 0x1 ;  /* 0x0000000708087211 */ /* 0x000fe400078f08ff */
[----:B------:R-:W0:Y:S01]  /*1fc0*/  I2F.F64.S64 R4, R4 ;  /* 0x0000000400047312 */ /* 0x000e220000301c00 */
[----:B------:R-:W-:-:S02]  /*1fd0*/  ISETP.GE.AND P1, PT, R25, RZ, PT ;  /* 0x000000ff1900720c */ /* 0x000fc40003f26270 */
[----:B------:R-:W-:-:S04]  /*1fe0*/  IMAD.MOV R7, RZ, RZ, -R8 ;  /* 0x000000ffff077224 */ /* 0x000fc800078e0a08 */
[----:B------:R-:W-:Y:S01]  /*1ff0*/  @!P0 IMAD.MOV.U32 R8, RZ, RZ, R7 ;  /* 0x000000ffff088224 */ /* 0x000fe200078e0007 */
[----:B0-----:R-:W-:-:S10]  /*2000*/  DMUL R18, R4, UR12 ;  /* 0x0000000c04127c28 */ /* 0x001fd40008000000 */
[----:B------:R-:W0:Y:S02]  /*2010*/  F2F.F32.F64 R18, R18 ;  /* 0x0000001200127310 */ /* 0x000e240000301000 */
[----:B0-----:R-:W-:-:S07]  /*2020*/  FSEL R7, -R18, R18, !P1 ;  /* 0x0000001212077208 */ /* 0x001fce0004800100 */
.L_x_24:
[----:B------:R-:W-:Y:S05]  /*2030*/  BSYNC.RECONVERGENT B0 ;  /* 0x0000000000007941 */ /* 0x000fea0003800200 */
.L_x_23:
[----:B------:R-:W-:Y:S01]  /*2040*/  MOV R27, 0x37cbac00 ;  /* 0x37cbac00001b7802 */ /* 0x000fe20000000f00 */
[----:B------:R-:W-:Y:S01]  /*2050*/  FMUL R5, R7, R7 ;  /* 0x0000000707057220 */ /* 0x000fe20000400000 */
[----:B------:R-:W-:Y:S01]  /*2060*/  LOP3.LUT R18, R8, 0x1, RZ, 0xc0, !PT ;  /* 0x0000000108127812 */ /* 0x000fe200078ec0ff */
[----:B------:R-:W-:Y:S02]  /*2070*/  HFMA2 R25, -RZ, RZ, 1.541015625, -0.052001953125 ;  /* 0x3e2aaaa8ff197431 */ /* 0x000fe400000001ff */
[----:B------:R-:W-:Y:S02]  /*2080*/  IMAD.MOV.U32 R26, RZ, RZ, 0x3c0885e4 ;  /* 0x3c0885e4ff1a7424 */ /* 0x000fe400078e00ff */
[----:B------:R-:W-:Y:S01]  /*2090*/  FFMA R4, R5, R27, -0.0013887860113754868507 ;  /* 0xbab607ed05047423 */ /* 0x000fe2000000001b */
[----:B------:R-:W-:Y:S01]  /*20a0*/  ISETP.NE.U32.AND P0, PT, R18, 0x1, PT ;  /* 0x000000011200780c */ /* 0x000fe20003f05070 */
[----:B------:R-:W-:Y:S01]  /*20b0*/  VIADD R19, R8, 0x1 ;  /* 0x0000000108137836 */ /* 0x000fe20000000000 */
[----:B------:R-:W-:Y:S02]  /*20c0*/  BSSY.RECONVERGENT B0, `(.L_x_26) ;  /* 0x0000040000007945 */ /* 0x000fe40003800200 */
[----:B------:R-:W-:-:S02]  /*20d0*/  FSEL R8, R4, -0.00019574658654164522886, P0 ;  /* 0xb94d415304087808 */ /* 0x000fc40000000000 */
[----:B------:R-:W-:Y:S02]  /*20e0*/  FSEL R18, R26, 0.041666727513074874878, !P0 ;  /* 0x3d2aaabb1a127808 */ /* 0x000fe40004000000 */
[----:B------:R-:W-:Y:S02]  /*20f0*/  FSEL R4, R7, 1, !P0 ;  /* 0x3f80000007047808 */ /* 0x000fe40004000000 */
[----:B------:R-:W-:Y:S01]  /*2100*/  FSEL R7, -R25, -0.4999999701976776123, !P0 ;  /* 0xbeffffff19077808 */ /* 0x000fe20004000100 */
[----:B------:R-:W-:Y:S01]  /*2110*/  FFMA R8, R5, R8, R18 ;  /* 0x0000000805087223 */ /* 0x000fe20000000012 */
[----:B------:R-:W-:Y:S01]  /*2120*/  FSETP.GE.AND P0, PT, |R23|, 105615, PT ;  /* 0x47ce47801700780b */ /* 0x000fe20003f06200 */
[----:B------:R-:W-:Y:S01]  /*2130*/  FFMA R29, R5, R4, RZ ;  /* 0x00000004051d7223 */ /* 0x000fe200000000ff */
[----:B------:R-:W-:Y:S01]  /*2140*/  LOP3.LUT P1, RZ, R19, 0x2, RZ, 0xc0, !PT ;  /* 0x0000000213ff7812 */ /* 0x000fe2000782c0ff */
[----:B------:R-:W-:-:S04]  /*2150*/  FFMA R7, R5, R8, R7 ;  /* 0x0000000805077223 */ /* 0x000fc80000000007 */
[----:B------:R-:W-:-:S08]  /*2160*/  FFMA R29, R29, R7, R4 ;  /* 0x000000071d1d7223 */ /* 0x000fd00000000004 */
[----:B------:R-:W-:Y:S01]  /*2170*/  @P1 FADD R29, RZ, -R29 ;  /* 0x8000001dff1d1221 */ /* 0x000fe20000000000 */
[----:B------:R-:W-:Y:S06]  /*2180*/  @!P0 BRA `(.L_x_27) ;  /* 0x0000000000cc8947 */ /* 0x000fec0003800000 */
[----:B------:R-:W-:-:S13]  /*2190*/  FSETP.NEU.AND P0, PT, |R23|, +INF , PT ;  /* 0x7f8000001700780b */ /* 0x000fda0003f0d200 */
[----:B------:R-:W-:Y:S01]  /*21a0*/  @!P0 FMUL R24, RZ, R23 ;  /* 0x00000017ff188220 */ /* 0x000fe20000400000 */
[----:B------:R-:W-:Y:S01]  /*21b0*/  @!P0 IMAD.MOV.U32 R22, RZ, RZ, RZ ;  /* 0x000000ffff168224 */ /* 0x000fe200078e00ff */
[----:B------:R-:W-:Y:S06]  /*21c0*/  @!P0 BRA `(.L_x_27) ;  /* 0x0000000000bc8947 */ /* 0x000fec0003800000 */
[----:B------:R-:W-:Y:S01]  /*21d0*/  IMAD.SHL.U32 R4, R23, 0x100, RZ ;  /* 0x0000010017047824 */ /* 0x000fe200078e00ff */
[----:B------:R-:W-:Y:S01]  /*21e0*/  MOV R8, RZ ;  /* 0x000000ff00087202 */ /* 0x000fe20000000f00 */
[----:B------:R-:W-:Y:S01]  /*21f0*/  IMAD.MOV.U32 R7, RZ, RZ, RZ ;  /* 0x000000ffff077224 */ /* 0x000fe200078e00ff */
[----:B------:R-:W-:Y:S02]  /*2200*/  UMOV UR5, URZ ;  /* 0x000000ff00057c82 */ /* 0x000fe40008000000 */
[----:B------:R-:W-:-:S07]  /*2210*/  LOP3.LUT R33, R4, 0x80000000, RZ, 0xfc, !PT ;  /* 0x8000000004217812 */ /* 0x000fce00078efcff */
.L_x_28:
[----:B0-----:R-:W0:Y:S02]  /*2220*/  LDC.64 R4, c[0x4][RZ] ;  /* 0x01000000ff047b82 */ /* 0x001e240000000a00 */
[----:B0-----:R-:W-:-:S06]  /*2230*/  IMAD.WIDE.U32 R4, R7, 0x4, R4 ;  /* 0x0000000407047825 */ /* 0x001fcc00078e0004 */
[----:B------:R-:W2:Y:S01]  /*2240*/  LDG.E.CONSTANT R4, desc[UR18][R4.64] ;  /* 0x0000001204047981 */ /* 0x000ea2000c1e9900 */
[C---:B------:R-:W-:Y:S01]  /*2250*/  IMAD R22, R7.reuse, 0x4, R1 ;  /* 0x0000000407167824 */ /* 0x040fe200078e0201 */
[----:B------:R-:W-:-:S04]  /*2260*/  IADD3 R7, PT, PT, R7, 0x1, RZ ;  /* 0x0000000107077810 */ /* 0x000fc80007ffe0ff */
[----:B------:R-:W-:Y:S01]  /*2270*/  ISETP.NE.AND P0, PT, R7, 0x6, PT ;  /* 0x000000060700780c */ /* 0x000fe20003f05270 */
[----:B--2---:R-:W-:-:S03]  /*2280*/  IMAD.WIDE.U32 R18, R4, R33, RZ ;  /* 0x0000002104127225 */ /* 0x004fc600078e00ff */
[----:B------:R-:W-:-:S04]  /*2290*/  IADD3 R31, P1, PT, R18, R8, RZ ;  /* 0x00000008121f7210 */ /* 0x000fc80007f3e0ff */
[----:B------:R-:W-:Y:S01]  /*22a0*/  IADD3.X R8, PT, PT, R19, UR5, RZ, P1, !PT ;  /* 0x0000000513087c10 */ /* 0x000fe20008ffe4ff */
[----:B------:R0:W-:Y:S04]  /*22b0*/  STL [R22], R31 ;  /* 0x0000001f16007387 */ /* 0x0001e80000100800 */
[----:B------:R-:W-:Y:S05]  /*22c0*/  @P0 BRA `(.L_x_28) ;  /* 0xfffffffc00d40947 */ /* 0x000fea000383ffff */
        /* <DEDUP_REMOVED lines=12> */
[----:B------:R-:W-:Y:S01]  /*2390*/  UMOV UR13, 0x3bf921fb ;  /* 0x3bf921fb000d7882 */ /* 0x000fe20000000000 */
[----:B------:R-:W-:-:S02]  /*23a0*/  ISETP.GE.AND P1, PT, R23, RZ, PT ;  /* 0x000000ff1700720c */ /* 0x000fc40003f26270 */
[-C--:B--2---:R-:W-:Y:S02]  /*23b0*/  @P0 SHF.L.W.U32.HI R7, R4, R18.reuse, R7 ;  /* 0x0000001204070219 */ /* 0x084fe40000010e07 */
[----:B---3--:R-:W-:-:S04]  /*23c0*/  @P0 SHF.L.W.U32.HI R4, R5, R18, R4 ;  /* 0x0000001205040219 */ /* 0x008fc80000010e04 */
[C-C-:B0-----:R-:W-:Y:S02]  /*23d0*/  SHF.L.W.U32.HI R22, R4.reuse, 0x2, R7.reuse ;  /* 0x0000000204167819 */ /* 0x141fe40000010e07 */
[----:B------:R-:W-:Y:S02]  /*23e0*/  SHF.L.U32 R4, R4, 0x2, RZ ;  /* 0x0000000204047819 */ /* 0x000fe400000006ff */
[----:B------:R-:W-:Y:S02]  /*23f0*/  SHF.R.S32.HI R5, RZ, 0x1f, R22 ;  /* 0x0000001fff057819 */ /* 0x000fe40000011416 */
[----:B------:R-:W-:Y:S02]  /*2400*/  SHF.R.U32.HI R7, RZ, 0x1e, R7 ;  /* 0x0000001eff077819 */ /* 0x000fe40000011607 */
[C---:B------:R-:W-:Y:S02]  /*2410*/  LOP3.LUT R4, R5.reuse, R4, RZ, 0x3c, !PT ;  /* 0x0000000405047212 */ /* 0x040fe400078e3cff */
[----:B------:R-:W-:-:S02]  /*2420*/  LOP3.LUT R5, R5, R22, RZ, 0x3c, !PT ;  /* 0x0000001605057212 */ /* 0x000fc400078e3cff */
[C---:B------:R-:W-:Y:S02]  /*2430*/  LOP3.LUT R23, R22.reuse, R23, RZ, 0x3c, !PT ;  /* 0x0000001716177212 */ /* 0x040fe400078e3cff */
[----:B------:R-:W-:Y:S02]  /*2440*/  LEA.HI R22, R22, R7, RZ, 0x1 ;  /* 0x0000000716167211 */ /* 0x000fe400078f08ff */
[----:B------:R-:W0:Y:S01]  /*2450*/  I2F.F64.S64 R4, R4 ;  /* 0x0000000400047312 */ /* 0x000e220000301c00 */
[----:B------:R-:W-:Y:S02]  /*2460*/  ISETP.GE.AND P0, PT, R23, RZ, PT ;  /* 0x000000ff1700720c */ /* 0x000fe40003f06270 */
[----:B------:R-:W-:-:S05]  /*2470*/  IMAD.MOV R7, RZ, RZ, -R22 ;  /* 0x000000ffff077224 */ /* 0x000fca00078e0a16 */
[----:B------:R-:W-:Y:S01]  /*2480*/  @!P1 MOV R22, R7 ;  /* 0x0000000700169202 */ /* 0x000fe20000000f00 */
[----:B0-----:R-:W-:-:S10]  /*2490*/  DMUL R18, R4, UR12 ;  /* 0x0000000c04127c28 */ /* 0x001fd40008000000 */
[----:B------:R-:W0:Y:S02]  /*24a0*/  F2F.F32.F64 R18, R18 ;  /* 0x0000001200127310 */ /* 0x000e240000301000 */
[----:B01----:R-:W-:-:S07]  /*24b0*/  FSEL R24, -R18, R18, !P0 ;  /* 0x0000001212187208 */ /* 0x003fce0004000100 */
.L_x_27:
[----:B------:R-:W-:Y:S05]  /*24c0*/  BSYNC.RECONVERGENT B0 ;  /* 0x0000000000007941 */ /* 0x000fea0003800200 */
.L_x_26:
[----:B------:R-:W-:Y:S01]  /*24d0*/  FMUL R4, R24, R24 ;  /* 0x0000001818047220 */ /* 0x000fe20000400000 */
[C---:B------:R-:W-:Y:S01]  /*24e0*/  LOP3.LUT R5, R22.reuse, 0x1, RZ, 0xc0, !PT ;  /* 0x0000000116057812 */ /* 0x040fe200078ec0ff */
[----:B------:R-:W0:Y:S01]  /*24f0*/  MUFU.RCP R8, R17 ;  /* 0x0000001100087308 */ /* 0x000e220000001000 */
[----:B------:R-:W-:Y:S01]  /*2500*/  LOP3.LUT P2, RZ, R22, 0x2, RZ, 0xc0, !PT ;  /* 0x0000000216ff7812 */ /* 0x000fe2000784c0ff */
[----:B------:R-:W-:Y:S01]  /*2510*/  FFMA R27, R4, R27, -0.0013887860113754868507 ;  /* 0xbab607ed041b7423 */ /* 0x000fe2000000001b */
[----:B------:R-:W-:Y:S01]  /*2520*/  ISETP.NE.U32.AND P0, PT, R5, 0x1, PT ;  /* 0x000000010500780c */ /* 0x000fe20003f05070 */
[----:B------:R-:W-:Y:S01]  /*2530*/  IMAD.IADD R18, R11, 0x1, R2 ;  /* 0x000000010b127824 */ /* 0x000fe200078e0202 */
[----:B------:R-:W-:Y:S02]  /*2540*/  BSSY.RECONVERGENT B0, `(.L_x_29) ;  /* 0x0000018000007945 */ /* 0x000fe40003800200 */
[----:B------:R-:W-:Y:S02]  /*2550*/  FSEL R5, R26, 0.041666727513074874878, P0 ;  /* 0x3d2aaabb1a057808 */ /* 0x000fe40000000000 */
[----:B------:R-:W-:-:S02]  /*2560*/  FSEL R27, R27, -0.00019574658654164522886, !P0 ;  /* 0xb94d41531b1b7808 */ /* 0x000fc40004000000 */
[----:B------:R-:W-:Y:S02]  /*2570*/  FSEL R25, -R25, -0.4999999701976776123, P0 ;  /* 0xbeffffff19197808 */ /* 0x000fe40000000100 */
[----:B------:R-:W-:Y:S01]  /*2580*/  FSEL R24, R24, 1, P0 ;  /* 0x3f80000018187808 */ /* 0x000fe20000000000 */
[----:B------:R-:W-:Y:S01]  /*2590*/  FFMA R5, R4, R27, R5 ;  /* 0x0000001b04057223 */ /* 0x000fe20000000005 */
[----:B------:R-:W-:Y:S01]  /*25a0*/  LOP3.LUT P1, RZ, R18, 0x1f, RZ, 0xc0, !PT ;  /* 0x0000001f12ff7812 */ /* 0x000fe2000782c0ff */
[----:B0-----:R-:W-:Y:S02]  /*25b0*/  FFMA R7, -R17, R8, 1 ;  /* 0x3f80000011077423 */ /* 0x001fe40000000108 */
[C---:B------:R-:W-:Y:S01]  /*25c0*/  FFMA R25, R4.reuse, R5, R25 ;  /* 0x0000000504197223 */ /* 0x040fe20000000019 */
[----:B------:R-:W-:Y:S01]  /*25d0*/  FFMA R5, R4, R24, RZ ;  /* 0x0000001804057223 */ /* 0x000fe200000000ff */
[----:B------:R-:W-:Y:S01]  /*25e0*/  FMUL R4, R20, R29 ;  /* 0x0000001d14047220 */ /* 0x000fe20000400000 */
[----:B------:R-:W-:-:S02]  /*25f0*/  FFMA R7, R8, R7, R8 ;  /* 0x0000000708077223 */ /* 0x000fc40000000008 */
[----:B------:R-:W-:Y:S01]  /*2600*/  FFMA R5, R5, R25, R24 ;  /* 0x0000001905057223 */ /* 0x000fe20000000018 */
[----:B------:R-:W0:Y:S01]  /*2610*/  FCHK P0, R4, R17 ;  /* 0x0000001104007302 */ /* 0x000e220000000000 */
[----:B------:R-:W-:Y:S02]  /*2620*/  FFMA R8, R4, R7, RZ ;  /* 0x0000000704087223 */ /* 0x000fe400000000ff */
[----:B------:R-:W-:Y:S02]  /*2630*/  @P2 FADD R5, RZ, -R5 ;  /* 0x80000005ff052221 */ /* 0x000fe40000000000 */
[----:B------:R-:W-:Y:S02]  /*2640*/  FFMA R18, -R17, R8, R4 ;  /* 0x0000000811127223 */ /* 0x000fe40000000104 */
[----:B------:R-:W-:Y:S02]  /*2650*/  FMUL R5, R20, R5 ;  /* 0x0000000514057220 */ /* 0x000fe40000400000 */
[----:B------:R-:W-:Y:S01]  /*2660*/  FFMA R8, R7, R18, R8 ;  /* 0x0000001207087223 */ /* 0x000fe20000000008 */
[----:B0-----:R-:W-:Y:S06]  /*2670*/  @!P0 BRA `(.L_x_30) ;  /* 0x0000000000108947 */ /* 0x001fec0003800000 */
[----:B------:R-:W-:Y:S02]  /*2680*/  MOV R7, R4 ;  /* 0x0000000400077202 */ /* 0x000fe40000000f00 */
[----:B------:R-:W-:-:S07]  /*2690*/  MOV R18, 0x26b0 ;  /* 0x000026b000127802 */ /* 0x000fce0000000f00 */
[----:B------:R-:W-:Y:S05]  /*26a0*/  CALL.REL.NOINC `($__internal_2_$__cuda_sm3x_div_rn_noftz_f32_slowpath) ;  /* 0x0000001800d07944 */ /* 0x000fea0003c00000 */
[----:B------:R-:W-:-:S07]  /*26b0*/  IMAD.MOV.U32 R8, RZ, RZ, R7 ;  /* 0x000000ffff087224 */ /* 0x000fce00078e0007 */
.L_x_30:
[----:B------:R-:W-:Y:S05]  /*26c0*/  BSYNC.RECONVERGENT B0 ;  /* 0x0000000000007941 */ /* 0x000fea0003800200 */
.L_x_29:
[----:B------:R-:W0:Y:S01]  /*26d0*/  MUFU.RCP R18, R17 ;  /* 0x0000001100127308 */ /* 0x000e220000001000 */
[----:B------:R-:W-:Y:S07]  /*26e0*/  BSSY.RECONVERGENT B0, `(.L_x_31) ;  /* 0x000000b000007945 */ /* 0x000fee0003800200 */
[----:B------:R-:W1:Y:S01]  /*26f0*/  FCHK P0, R5, R17 ;  /* 0x0000001105007302 */ /* 0x000e620000000000 */
[----:B0-----:R-:W-:-:S04]  /*2700*/  FFMA R7, -R17, R18, 1 ;  /* 0x3f80000011077423 */ /* 0x001fc80000000112 */
[----:B------:R-:W-:-:S04]  /*2710*/  FFMA R19, R18, R7, R18 ;  /* 0x0000000712137223 */ /* 0x000fc80000000012 */
[----:B------:R-:W-:-:S04]  /*2720*/  FFMA R18, R5, R19, RZ ;  /* 0x0000001305127223 */ /* 0x000fc800000000ff */
[----:B------:R-:W-:-:S04]  /*2730*/  FFMA R7, -R17, R18, R5 ;  /* 0x0000001211077223 */ /* 0x000fc80000000105 */
[----:B------:R-:W-:Y:S01]  /*2740*/  FFMA R7, R19, R7, R18 ;  /* 0x0000000713077223 */ /* 0x000fe20000000012 */
[----:B-1----:R-:W-:Y:S06]  /*2750*/  @!P0 BRA `(.L_x_32) ;  /* 0x00000000000c8947 */ /* 0x002fec0003800000 */
[----:B------:R-:W-:Y:S02]  /*2760*/  MOV R7, R5 ;  /* 0x0000000500077202 */ /* 0x000fe40000000f00 */
[----:B------:R-:W-:-:S07]  /*2770*/  MOV R18, 0x2790 ;  /* 0x0000279000127802 */ /* 0x000fce0000000f00 */
[----:B------:R-:W-:Y:S05]  /*2780*/  CALL.REL.NOINC `($__internal_2_$__cuda_sm3x_div_rn_noftz_f32_slowpath) ;  /* 0x0000001800987944 */ /* 0x000fea0003c00000 */
.L_x_32:
[----:B------:R-:W-:Y:S05]  /*2790*/  BSYNC.RECONVERGENT B0 ;  /* 0x0000000000007941 */ /* 0x000fea0003800200 */
.L_x_31:
[----:B------:R-:W0:Y:S01]  /*27a0*/  SHFL.DOWN PT, R19, R8, 0x10, 0x1f ;  /* 0x0a001f0008137f89 */ /* 0x000e2200000e0000 */
[----:B------:R-:W-:Y:S03]  /*27b0*/  BSSY.RECONVERGENT B0, `(.L_x_33) ;  /* 0x0000042000007945 */ /* 0x000fe60003800200 */
[----:B------:R-:W1:Y:S04]  /*27c0*/  SHFL.DOWN PT, R18, R7, 0x10, 0x1f ;  /* 0x0a001f0007127f89 */ /* 0x000e6800000e0000 */
[----:B------:R-:W2:Y:S04]  /*27d0*/  SHFL.DOWN PT, R23, R4, 0x10, 0x1f ;  /* 0x0a001f0004177f89 */ /* 0x000ea800000e0000 */
[----:B------:R-:W3:Y:S01]  /*27e0*/  SHFL.DOWN PT, R26, R5, 0x10, 0x1f ;  /* 0x0a001f00051a7f89 */ /* 0x000ee200000e0000 */
[----:B0-----:R-:W-:Y:S01]  /*27f0*/  FADD R19, R19, R8 ;  /* 0x0000000813137221 */ /* 0x001fe20000000000 */
[----:B-1----:R-:W-:-:S04]  /*2800*/  FADD R22, R18, R7 ;  /* 0x0000000712167221 */ /* 0x002fc80000000000 */
[----:B------:R-:W0:Y:S01]  /*2810*/  SHFL.DOWN PT, R18, R19, 0x8, 0x1f ;  /* 0x09001f0013127f89 */ /* 0x000e2200000e0000 */
[----:B--2---:R-:W-:-:S03]  /*2820*/  FADD R24, R4, R23 ;  /* 0x0000001704187221 */ /* 0x004fc60000000000 */
[----:B------:R-:W1:Y:S01]  /*2830*/  SHFL.DOWN PT, R23, R22, 0x8, 0x1f ;  /* 0x09001f0016177f89 */ /* 0x000e6200000e0000 */
[----:B---3--:R-:W-:-:S03]  /*2840*/  FADD R27, R5, R26 ;  /* 0x0000001a051b7221 */ /* 0x008fc60000000000 */
        /* <DEDUP_REMOVED lines=13> */
[----:B--2---:R-:W-:Y:S01]  /*2920*/  FADD R26, R25, R26 ;  /* 0x0000001a191a7221 */ /* 0x004fe20000000000 */
[----:B---3--:R-:W-:-:S04]  /*2930*/  FADD R24, R28, R7 ;  /* 0x000000071c187221 */ /* 0x008fc80000000000 */
[----:B------:R-:W1:Y:S04]  /*2940*/  SHFL.DOWN PT, R19, R26, 0x2, 0x1f ;  /* 0x08401f001a137f89 */ /* 0x000e6800000e0000 */
[----:B------:R-:W2:Y:S04]  /*2950*/  SHFL.DOWN PT, R7, R8, 0x2, 0x1f ;  /* 0x08401f0008077f89 */ /* 0x000ea800000e0000 */
[----:B------:R-:W3:Y:S01]  /*2960*/  SHFL.DOWN PT, R27, R24, 0x2, 0x1f ;  /* 0x08401f00181b7f89 */ /* 0x000ee200000e0000 */
[----:B0-----:R-:W-:Y:S01]  /*2970*/  FADD R4, R5, R4 ;  /* 0x0000000405047221 */ /* 0x001fe20000000000 */
[----:B-1----:R-:W-:Y:S01]  /*2980*/  FADD R22, R26, R19 ;  /* 0x000000131a167221 */ /* 0x002fe20000000000 */
[----:B--2---:R-:W-:-:S04]  /*2990*/  FADD R18, R8, R7 ;  /* 0x0000000708127221 */ /* 0x004fc80000000000 */
[----:B------:R-:W0:Y:S01]  /*29a0*/  SHFL.DOWN PT, R23, R22, 0x1, 0x1f ;  /* 0x08201f0016177f89 */ /* 0x000e2200000e0000 */
[----:B---3--:R-:W-:-:S03]  /*29b0*/  FADD R27, R24, R27 ;  /* 0x0000001b181b7221 */ /* 0x008fc60000000000 */
[----:B------:R-:W1:Y:S04]  /*29c0*/  SHFL.DOWN PT, R7, R4, 0x1, 0x1f ;  /* 0x08201f0004077f89 */ /* 0x000e6800000e0000 */
[----:B------:R-:W2:Y:S04]  /*29d0*/  SHFL.DOWN PT, R19, R18, 0x1, 0x1f ;  /* 0x08201f0012137f89 */ /* 0x000ea800000e0000 */
[----:B------:R-:W3:Y:S01]  /*29e0*/  SHFL.DOWN PT, R28, R27, 0x1, 0x1f ;  /* 0x08201f001b1c7f89 */ /* 0x000ee200000e0000 */
[----:B0-----:R-:W-:Y:S01]  /*29f0*/  FADD R23, R22, R23 ;  /* 0x0000001716177221 */ /* 0x001fe20000000000 */
[----:B-1----:R-:W-:Y:S01]  /*2a00*/  FADD R7, R4, R7 ;  /* 0x0000000704077221 */ /* 0x002fe20000000000 */
[----:B--2---:R-:W-:Y:S01]  /*2a10*/  FADD R19, R18, R19 ;  /* 0x0000001312137221 */ /* 0x004fe20000000000 */
[----:B---3--:R-:W-:Y:S01]  /*2a20*/  FADD R25, R27, R28 ;  /* 0x0000001c1b197221 */ /* 0x008fe20000000000 */
[----:B------:R-:W-:Y:S06]  /*2a30*/  @P1 BRA `(.L_x_34) ;  /* 0x0000000000641947 */ /* 0x000fec0003800000 */
[----:B------:R-:W-:Y:S01]  /*2a40*/  BSSY.RECONVERGENT B1, `(.L_x_35) ;  /* 0x0000006000017945 */ /* 0x000fe20003800200 */
[----:B------:R-:W-:-:S07]  /*2a50*/  IMAD R8, R21, 0x8, R10 ;  /* 0x0000000815087824 */ /* 0x000fce00078e020a */
.L_x_36:
[----:B------:R-:W0:Y:S02]  /*2a60*/  LDS R4, [R8] ;  /* 0x0000000008047984 */ /* 0x000e240000000800 */
[----:B0-----:R-:W-:-:S05]  /*2a70*/  FADD R5, R7, R4 ;  /* 0x0000000407057221 */ /* 0x001fca0000000000 */
[----:B------:R-:W0:Y:S02]  /*2a80*/  ATOMS.CAST.SPIN P0, [R8], R4, R5 ;  /* 0x000000040800758d */ /* 0x000e240001800005 */
[----:B0-----:R-:W-:Y:S05]  /*2a90*/  @!P0 BRA `(.L_x_36) ;  /* 0xfffffffc00f08947 */ /* 0x001fea000383ffff */
[----:B------:R-:W-:Y:S05]  /*2aa0*/  BSYNC.RECONVERGENT B1 ;  /* 0x0000000000017941 */ /* 0x000fea0003800200 */
.L_x_35:
[----:B------:R-:W-:Y:S01]  /*2ab0*/  BSSY.RECONVERGENT B1, `(.L_x_37) ;  /* 0x0000005000017945 */ /* 0x000fe20003800200 */
.L_x_38:
[----:B------:R-:W0:Y:S02]  /*2ac0*/  LDS R4, [R8+0x4] ;  /* 0x0000040008047984 */ /* 0x000e240000000800 */
[----:B0-----:R-:W-:-:S05]  /*2ad0*/  FADD R5, R19, R4 ;  /* 0x0000000413057221 */ /* 0x001fca0000000000 */
[----:B------:R-:W0:Y:S02]  /*2ae0*/  ATOMS.CAST.SPIN P0, [R8+0x4], R4, R5 ;  /* 0x000004040800758d */ /* 0x000e240001800005 */
[----:B0-----:R-:W-:Y:S05]  /*2af0*/  @!P0 BRA `(.L_x_38) ;  /* 0xfffffffc00f08947 */ /* 0x001fea000383ffff */
[----:B------:R-:W-:Y:S05]  /*2b00*/  BSYNC.RECONVERGENT B1 ;  /* 0x0000000000017941 */ /* 0x000fea0003800200 */
.L_x_37:
[----:B------:R-:W-:Y:S01]  /*2b10*/  BSSY.RECONVERGENT B1, `(.L_x_39) ;  /* 0x0000006000017945 */ /* 0x000fe20003800200 */
[----:B------:R-:W-:-:S07]  /*2b20*/  LEA R8, R21, R16, 0x2 ;  /* 0x0000001015087211 */ /* 0x000fce00078e10ff */
.L_x_40:
[----:B------:R-:W0:Y:S02]  /*2b30*/  LDS R4, [R8] ;  /* 0x0000000008047984 */ /* 0x000e240000000800 */
[----:B0-----:R-:W-:-:S05]  /*2b40*/  FADD R5, R23, R4 ;  /* 0x0000000417057221 */ /* 0x001fca0000000000 */
[----:B------:R-:W0:Y:S02]  /*2b50*/  ATOMS.CAST.SPIN P0, [R8], R4, R5 ;  /* 0x000000040800758d */ /* 0x000e240001800005 */
[----:B0-----:R-:W-:Y:S05]  /*2b60*/  @!P0 BRA `(.L_x_40) ;  /* 0xfffffffc00f08947 */ /* 0x001fea000383ffff */
[----:B------:R-:W-:Y:S05]  /*2b70*/  BSYNC.RECONVERGENT B1 ;  /* 0x0000000000017941 */ /* 0x000fea0003800200 */
.L_x_39:
[----:B------:R-:W-:-:S07]  /*2b80*/  IMAD R8, R9, 0x4, R8 ;  /* 0x0000000409087824 */ /* 0x000fce00078e0208 */
.L_x_41:
[----:B------:R-:W0:Y:S02]  /*2b90*/  LDS R4, [R8] ;  /* 0x0000000008047984 */ /* 0x000e240000000800 */
[----:B0-----:R-:W-:-:S05]  /*2ba0*/  FADD R5, R25, R4 ;  /* 0x0000000419057221 */ /* 0x001fca0000000000 */
[----:B------:R-:W0:Y:S02]  /*2bb0*/  ATOMS.CAST.SPIN P0, [R8], R4, R5 ;  /* 0x000000040800758d */ /* 0x000e240001800005 */
[----:B0-----:R-:W-:Y:S05]  /*2bc0*/  @!P0 BRA `(.L_x_41) ;  /* 0xfffffffc00f08947 */ /* 0x001fea000383ffff */
.L_x_34:
[----:B------:R-:W-:Y:S05]  /*2bd0*/  BSYNC.RECONVERGENT B0 ;  /* 0x0000000000007941 */ /* 0x000fea0003800200 */
.L_x_33:
[----:B------:R-:W-:-:S04]  /*2be0*/  IADD3 R21, PT, PT, R21, 0x1, RZ ;  /* 0x0000000115157810 */ /* 0x000fc80007ffe0ff */
[----:B------:R-:W-:-:S13]  /*2bf0*/  ISETP.NE.AND P0, PT, R21, UR24, PT ;  /* 0x0000001815007c0c */ /* 0x000fda000bf05270 */
[----:B------:R-:W-:Y:S05]  /*2c00*/  @P0 BRA `(.L_x_42) ;  /* 0xffffffec00e80947 */ /* 0x000fea000383ffff */
.L_x_22:
[----:B------:R-:W-:Y:S01]  /*2c10*/  UIADD3 UR4, UPT, UPT, UR4, 0x1, URZ ;  /* 0x0000000104047890 */ /* 0x000fe2000fffe0ff */
[----:B------:R-:W-:-:S05]  /*2c20*/  IMAD.U32 R4, RZ, RZ, UR25 ;  /* 0x00000019ff047e24 */ /* 0x000fca000f8e00ff */
[----:B------:R-:W-:-:S13]  /*2c30*/  ISETP.NE.AND P0, PT, R4, UR4, PT ;  /* 0x0000000404007c0c */ /* 0x000fda000bf05270 */
[----:B------:R-:W-:Y:S05]  /*2c40*/  @P0 BRA `(.L_x_43) ;  /* 0xffffffe400740947 */ /* 0x000fea000383ffff */
.L_x_7:
[----:B------:R-:W0:Y:S01]  /*2c50*/  LDCU.64 UR12, c[0x0][0x3b0] ;  /* 0x00007600ff0c77ac */ /* 0x000e220008000a00 */
[----:B------:R-:W1:Y:S01]  /*2c60*/  LDC.64 R18, c[0x0][0x3a8] ;  /* 0x0000ea00ff127b82 */ /* 0x000e620000000a00 */
[----:B------:R-:W-:Y:S01]  /*2c70*/  ISETP.GE.AND P0, PT, R6, 0x1, PT ;  /* 0x000000010600780c */ /* 0x000fe20003f06270 */
[----:B------:R-:W2:Y:S01]  /*2c80*/  LDCU.64 UR14, c[0x0][0x3c8] ;  /* 0x00007900ff0e77ac */ /* 0x000ea20008000a00 */
[----:B------:R-:W3:Y:S01]  /*2c90*/  LDCU.64 UR16, c[0x0][0x3e0] ;  /* 0x00007c00ff1077ac */ /* 0x000ee20008000a00 */
[----:B0-----:R-:W-:Y:S02]  /*2ca0*/  UIMAD UR5, UR10, UR12, URZ ;  /* 0x0000000c0a0572a4 */ /* 0x001fe4000f8e02ff */
[----:B------:R-:W-:Y:S02]  /*2cb0*/  UIMAD UR6, UR7, UR13, URZ ;  /* 0x0000000d070672a4 */ /* 0x000fe4000f8e02ff */
[----:B--2---:R-:W-:Y:S02]  /*2cc0*/  UIMAD UR12, UR10, UR14, URZ ;  /* 0x0000000e0a0c72a4 */ /* 0x004fe4000f8e02ff */
[----:B------:R-:W-:-:S02]  /*2cd0*/  UIADD3 UR20, UP1, UPT, UR5, UR6, URZ ;  /* 0x0000000605147290 */ /* 0x000fc4000ff3e0ff */
[----:B------:R-:W-:Y:S02]  /*2ce0*/  UIMAD UR13, UR7, UR15, URZ ;  /* 0x0000000f070d72a4 */ /* 0x000fe4000f8e02ff */
[----:B---3--:R-:W-:Y:S02]  /*2cf0*/  UIMAD UR14, UR10, UR16, URZ ;  /* 0x000000100a0e72a4 */ /* 0x008fe4000f8e02ff */
[----:B------:R-:W-:Y:S01]  /*2d00*/  UIMAD UR15, UR7, UR17, URZ ;  /* 0x00000011070f72a4 */ /* 0x000fe2000f8e02ff */
[----:B------:R-:W-:Y:S01]  /*2d10*/  MOV R5, UR20 ;  /* 0x0000001400057c02 */ /* 0x000fe20008000f00 */
[----:B------:R-:W-:Y:S02]  /*2d20*/  USHF.R.S32.HI UR16, URZ, 0x1f, UR6 ;  /* 0x0000001fff107899 */ /* 0x000fe40008011406 */
[----:B------:R-:W-:Y:S02]  /*2d30*/  USHF.R.S32.HI UR6, URZ, 0x1f, UR13 ;  /* 0x0000001fff067899 */ /* 0x000fe4000801140d */
[----:B------:R-:W-:-:S02]  /*2d40*/  UIADD3 UR17, UP0, UPT, UR12, UR13, URZ ;  /* 0x0000000d0c117290 */ /* 0x000fc4000ff1e0ff */
[----:B------:R-:W-:Y:S02]  /*2d50*/  USHF.R.S32.HI UR13, URZ, 0x1f, UR15 ;  /* 0x0000001fff0d7899 */ /* 0x000fe4000801140f */
[----:B------:R-:W-:Y:S01]  /*2d60*/  ULEA.HI.X.SX32 UR16, UR5, UR16, 0x1, UP1 ;  /* 0x0000001005107291 */ /* 0x000fe200088f0eff */
[----:B------:R-:W-:Y:S11]  /*2d70*/  @!P0 EXIT ;  /* 0x000000000000894d */ /* 0x000ff60003800000 */
[C---:B------:R-:W-:Y:S01]  /*2d80*/  ISETP.GE.U32.AND P2, PT, R6.reuse, 0x4, PT ;  /* 0x000000040600780c */ /* 0x040fe20003f46070 */
[----:B------:R-:W-:Y:S01]  /*2d90*/  IMAD.U32 R8, RZ, RZ, UR16 ;  /* 0x00000010ff087e24 */ /* 0x000fe2000f8e00ff */
[C---:B-1----:R-:W-:Y:S01]  /*2da0*/  LEA R18, P1, R5.reuse, R18, 0x2 ;  /* 0x0000001205127211 */ /* 0x042fe200078210ff */
[----:B------:R-:W-:Y:S01]  /*2db0*/  UIADD3 UR15, UP1, UPT, UR14, UR15, URZ ;  /* 0x0000000f0e0f7290 */ /* 0x000fe2000ff3e0ff */
[----:B------:R-:W-:Y:S01]  /*2dc0*/  LOP3.LUT R4, R6, 0x3, RZ, 0xc0, !PT ;  /* 0x0000000306047812 */ /* 0x000fe200078ec0ff */
[----:B------:R-:W-:Y:S01]  /*2dd0*/  ULEA.HI.X.SX32 UR12, UR12, UR6, 0x1, UP0 ;  /* 0x000000060c0c7291 */ /* 0x000fe200080f0eff */
[----:B------:R-:W-:Y:S01]  /*2de0*/  LEA.HI.X R19, R5, R19, R8, 0x2, P1 ;  /* 0x0000001305137211 */ /* 0x000fe200008f1408 */
[----:B------:R-:W-:Y:S01]  /*2df0*/  ULEA.HI.X.SX32 UR13, UR14, UR13, 0x1, UP1 ;  /* 0x0000000d0e0d7291 */ /* 0x000fe200088f0eff */
[----:B------:R-:W-:Y:S01]  /*2e00*/  HFMA2 R5, -RZ, RZ, 0, 0 ;  /* 0x00000000ff057431 */ /* 0x000fe200000001ff */
[----:B------:R-:W-:-:S04]  /*2e10*/  ISETP.NE.AND P0, PT, R4, RZ, PT ;  /* 0x000000ff0400720c */ /* 0x000fc80003f05270 */
[----:B------:R-:W-:Y:S09]  /*2e20*/  @!P2 BRA `(.L_x_44) ;  /* 0x0000000800a8a947 */ /* 0x000ff20003800000 */
[----:B------:R-:W0:Y:S01]  /*2e30*/  S2UR UR5, SR_CgaCtaId ;  /* 0x00000000000579c3 */ /* 0x000e220000008800 */
[----:B------:R-:W1:Y:S01]  /*2e40*/  LDCU UR6, c[0x0][0x3f4] ;  /* 0x00007e80ff0677ac */ /* 0x000e620008000800 */
[----:B------:R-:W-:Y:S01]  /*2e50*/  LOP3.LUT R5, R6, 0x7ffffffc, RZ, 0xc0, !PT ;  /* 0x7ffffffc06057812 */ /* 0x000fe200078ec0ff */
[C-C-:B------:R-:W-:Y:S01]  /*2e60*/  IMAD R6, R3.reuse, UR23, R0.reuse ;  /* 0x0000001703067c24 */ /* 0x140fe2000f8e0200 */
[----:B----4-:R-:W-:Y:S01]  /*2e70*/  IADD3 R13, PT, PT, R3, UR22, RZ ;  /* 0x00000016030d7c10 */ /* 0x010fe2000fffe0ff */
[----:B------:R-:W-:Y:S01]  /*2e80*/  UIMAD UR4, UR22, UR23, URZ ;  /* 0x00000017160472a4 */ /* 0x000fe2000f8e02ff */
[----:B------:R-:W-:Y:S01]  /*2e90*/  MOV R7, UR24 ;  /* 0x0000001800077c02 */ /* 0x000fe20008000f00 */
[----:B------:R-:W-:Y:S01]  /*2ea0*/  UMOV UR7, 0x400 ;  /* 0x0000040000077882 */ /* 0x000fe20000000000 */
[----:B------:R-:W2:Y:S01]  /*2eb0*/  LDC R12, c[0x0][0x368] ;  /* 0x0000da00ff0c7b82 */ /* 0x000ea20000000800 */
[----:B------:R-:W-:Y:S02]  /*2ec0*/  UIMAD UR4, UR4, UR21, URZ ;  /* 0x00000015040472a4 */ /* 0x000fe4000f8e02ff */
[----:B------:R-:W-:Y:S01]  /*2ed0*/  IMAD R35, R6, UR21, RZ ;  /* 0x0000001506237c24 */ /* 0x000fe2000f8e02ff */
[----:B------:R-:W3:Y:S01]  /*2ee0*/  LDCU.64 UR10, c[0x0][0x3d8] ;  /* 0x00007b00ff0a77ac */ /* 0x000ee20008000a00 */
[----:B------:R-:W-:-:S02]  /*2ef0*/  IMAD R13, R13, UR23, R0 ;  /* 0x000000170d0d7c24 */ /* 0x000fc4000f8e0200 */
[--C-:B------:R-:W-:Y:S01]  /*2f00*/  IMAD.IADD R31, R11, 0x1, R2.reuse ;  /* 0x000000010b1f7824 */ /* 0x100fe200078e0202 */
[----:B------:R-:W-:Y:S02]  /*2f10*/  USHF.L.U32 UR8, UR4, 0x2, URZ ;  /* 0x0000000204087899 */ /* 0x000fe400080006ff */
[----:B------:R-:W-:Y:S01]  /*2f20*/  IMAD.U32 R14, RZ, RZ, UR4 ;  /* 0x00000004ff0e7e24 */ /* 0x000fe2000f8e00ff */
[----:B------:R-:W-:Y:S01]  /*2f30*/  USHF.L.U32 UR9, UR4, 0x3, URZ ;  /* 0x0000000304097899 */ /* 0x000fe200080006ff */
[----:B------:R-:W-:Y:S01]  /*2f40*/  IMAD.SHL.U32 R9, R31, 0x4, RZ ;  /* 0x000000041f097824 */ /* 0x000fe200078e00ff */
[--C-:B-1----:R-:W-:Y:S01]  /*2f50*/  IADD3 R21, PT, PT, R11, UR6, R2.reuse ;  /* 0x000000060b157c10 */ /* 0x102fe2000fffe002 */
[----:B------:R-:W-:Y:S01]  /*2f60*/  IMAD R11, R13, UR21, R2 ;  /* 0x000000150d0b7c24 */ /* 0x000fe2000f8e0202 */
[C---:B------:R-:W-:Y:S01]  /*2f70*/  LEA R8, R7.reuse, UR8, 0x2 ;  /* 0x0000000807087c11 */ /* 0x040fe2000f8e10ff */
[----:B------:R-:W-:Y:S01]  /*2f80*/  IMAD.MOV R34, RZ, RZ, -R5 ;  /* 0x000000ffff227224 */ /* 0x000fe200078e0a05 */
[----:B------:R-:W-:Y:S01]  /*2f90*/  LEA R10, R7, UR9, 0x2 ;  /* 0x00000009070a7c11 */ /* 0x000fe2000f8e10ff */
[----:B0-----:R-:W-:Y:S01]  /*2fa0*/  ULEA UR7, UR5, UR7, 0x18 ;  /* 0x0000000705077291 */ /* 0x001fe2000f8ec0ff */
[----:B------:R-:W-:Y:S01]  /*2fb0*/  IADD3 R8, PT, PT, R8, R9, RZ ;  /* 0x0000000908087210 */ /* 0x000fe20007ffe0ff */
[----:B------:R-:W-:Y:S01]  /*2fc0*/  UIMAD UR5, UR4, 0xc, URZ ;  /* 0x0000000c040578a4 */ /* 0x000fe2000f8e02ff */
[----:B------:R-:W-:Y:S01]  /*2fd0*/  MOV R33, R31 ;  /* 0x0000001f00217202 */ /* 0x000fe20000000f00 */
[----:B------:R-:W-:Y:S01]  /*2fe0*/  IMAD.IADD R9, R9, 0x1, R10 ;  /* 0x0000000109097824 */ /* 0x000fe200078e020a */
[----:B------:R-:W0:Y:S01]  /*2ff0*/  LDCU.64 UR8, c[0x0][0x3c0] ;  /* 0x00007800ff0877ac */ /* 0x000e220008000a00 */
[----:B------:R-:W-:-:S02]  /*3000*/  IMAD.MOV.U32 R10, RZ, RZ, R11 ;  /* 0x000000ffff0a7224 */ /* 0x000fc400078e000b */
[C-C-:B--2---:R-:W-:Y:S01]  /*3010*/  IMAD R15, R12.reuse, 0x2, R3.reuse ;  /* 0x000000020c0f7824 */ /* 0x144fe200078e0203 */
[----:B------:R-:W-:Y:S01]  /*3020*/  LEA R6, R7, UR5, 0x3 ;  /* 0x0000000507067c11 */ /* 0x000fe2000f8e18ff */
[C-C-:B------:R-:W-:Y:S01]  /*3030*/  IMAD R17, R12.reuse, 0x3, R3.reuse ;  /* 0x000000030c117824 */ /* 0x140fe200078e0203 */
[C---:B------:R-:W-:Y:S01]  /*3040*/  LEA R23, R12.reuse, R3, 0x2 ;  /* 0x000000030c177211 */ /* 0x040fe200078e10ff */
[--C-:B------:R-:W-:Y:S01]  /*3050*/  IMAD R15, R15, UR23, R0.reuse ;  /* 0x000000170f0f7c24 */ /* 0x100fe2000f8e0200 */
[----:B------:R-:W-:Y:S01]  /*3060*/  ULEA UR6, UR6, UR7, 0x2 ;  /* 0x0000000706067291 */ /* 0x000fe2000f8e10ff */
[----:B------:R-:W-:Y:S02]  /*3070*/  IMAD R17, R17, UR23, R0 ;  /* 0x0000001711117c24 */ /* 0x000fe4000f8e0200 */
[C---:B------:R-:W-:Y:S01]  /*3080*/  IMAD R13, R21.reuse, 0x4, R6 ;  /* 0x00000004150d7824 */ /* 0x040fe200078e0206 */
[----:B------:R-:W-:Y:S01]  /*3090*/  IADD3 R21, PT, PT, R21, UR24, RZ ;  /* 0x0000001815157c10 */ /* 0x000fe2000fffe0ff */
[C-C-:B------:R-:W-:Y:S01]  /*30a0*/  IMAD R25, R12.reuse, 0x5, R3.reuse ;  /* 0x000000050c197824 */ /* 0x140fe200078e0203 */
[----:B------:R-:W-:Y:S01]  /*30b0*/  IADD3 R6, PT, PT, R35, UR24, R2 ;  /* 0x0000001823067c10 */ /* 0x000fe2000fffe002 */
[----:B------:R-:W-:-:S02]  /*30c0*/  IMAD R27, R12, 0x6, R3 ;  /* 0x000000060c1b7824 */ /* 0x000fc400078e0203 */
[----:B------:R-:W-:Y:S02]  /*30d0*/  IMAD R29, R12, 0x7, R3 ;  /* 0x000000070c1d7824 */ /* 0x000fe400078e0203 */
[--C-:B------:R-:W-:Y:S02]  /*30e0*/  IMAD R12, R15, UR21, R2.reuse ;  /* 0x000000150f0c7c24 */ /* 0x100fe4000f8e0202 */
[----:B------:R-:W-:Y:S01]  /*30f0*/  IMAD R15, R17, UR21, R2 ;  /* 0x00000015110f7c24 */ /* 0x000fe2000f8e0202 */
[----:B------:R-:W-:Y:S01]  /*3100*/  LEA R17, R21, UR5, 0x2 ;  /* 0x0000000515117c11 */ /* 0x000fe2000f8e10ff */
[--C-:B------:R-:W-:Y:S01]  /*3110*/  IMAD R23, R23, UR23, R0.reuse ;  /* 0x0000001717177c24 */ /* 0x100fe2000f8e0200 */
[----:B------:R-:W-:Y:S01]  /*3120*/  SHF.L.U32 R21, R6, 0x2, RZ ;  /* 0x0000000206157819 */ /* 0x000fe200000006ff */
[--C-:B------:R-:W-:Y:S01]  /*3130*/  IMAD R25, R25, UR23, R0.reuse ;  /* 0x0000001719197c24 */ /* 0x100fe2000f8e0200 */
[----:B------:R-:W-:Y:S01]  /*3140*/  MOV R24, R12 ;  /* 0x0000000c00187202 */ /* 0x000fe20000000f00 */
[--C-:B------:R-:W-:Y:S01]  /*3150*/  IMAD R27, R27, UR23, R0.reuse ;  /* 0x000000171b1b7c24 */ /* 0x100fe2000f8e0200 */
[----:B------:R-:W-:Y:S01]  /*3160*/  LEA R26, R14, R21, 0x4 ;  /* 0x000000150e1a7211 */ /* 0x000fe200078e20ff */
[----:B------:R-:W-:Y:S01]  /*3170*/  IMAD R29, R29, UR23, R0 ;  /* 0x000000171d1d7c24 */ /* 0x000fe2000f8e0200 */
[----:B------:R-:W-:Y:S01]  /*3180*/  UMOV UR5, UR7 ;  /* 0x0000000700057c82 */ /* 0x000fe20008000000 */
[----:B------:R-:W-:-:S02]  /*3190*/  IMAD R16, R23, UR21, R2 ;  /* 0x0000001517107c24 */ /* 0x000fc4000f8e0202 */
[--C-:B------:R-:W-:Y:S02]  /*31a0*/  IMAD R25, R25, UR21, R2.reuse ;  /* 0x0000001519197c24 */ /* 0x100fe4000f8e0202 */
[--C-:B------:R-:W-:Y:S02]  /*31b0*/  IMAD R27, R27, UR21, R2.reuse ;  /* 0x000000151b1b7c24 */ /* 0x100fe4000f8e0202 */
[----:B------:R-:W-:Y:S02]  /*31c0*/  IMAD R29, R29, UR21, R2 ;  /* 0x000000151d1d7c24 */ /* 0x000fe4000f8e0202 */
[C-C-:B------:R-:W-:Y:S02]  /*31d0*/  IMAD R28, R14.reuse, 0x14, R21.reuse ;  /* 0x000000140e1c7824 */ /* 0x140fe400078e0215 */
[C-C-:B------:R-:W-:Y:S02]  /*31e0*/  IMAD R30, R14.reuse, 0x18, R21.reuse ;  /* 0x000000180e1e7824 */ /* 0x140fe400078e0215 */
[----:B------:R-:W-:-:S02]  /*31f0*/  IMAD R32, R14, 0x1c, R21 ;  /* 0x0000001c0e207824 */ /* 0x000fc400078e0215 */
[----:B0--3--:R-:W-:-:S07]  /*3200*/  IMAD.MOV.U32 R6, RZ, RZ, R15 ;  /* 0x000000ffff067224 */ /* 0x009fce00078e000f */
.L_x_45:
[----:B0-----:R-:W-:Y:S01]  /*3210*/  IMAD R20, R3, UR23, R0 ;  /* 0x0000001703147c24 */ /* 0x001fe2000f8e0200 */
[----:B------:R-:W-:Y:S01]  /*3220*/  IADD3 R23, P1, PT, R33, UR17, RZ ;  /* 0x0000001121177c10 */ /* 0x000fe2000ff3e0ff */
[----:B------:R-:W-:Y:S01]  /*3230*/  IMAD.WIDE.U32 R36, R31, 0x4, R18 ;  /* 0x000000041f247825 */ /* 0x000fe200078e0012 */
[----:B------:R-:W-:Y:S02]  /*3240*/  USHF.L.U32 UR14, UR4, 0x2, URZ ;  /* 0x00000002040e7899 */ /* 0x000fe400080006ff */
[----:B------:R-:W-:Y:S01]  /*3250*/  USHF.L.U32 UR16, UR4, 0x3, URZ ;  /* 0x0000000304107899 */ /* 0x000fe200080006ff */
[----:B------:R-:W-:Y:S02]  /*3260*/  IMAD R35, R20, UR21, RZ ;  /* 0x0000001514237c24 */ /* 0x000fe4000f8e02ff */
[----:B------:R-:W-:Y:S02]  /*3270*/  VIADD R34, R34, 0x4 ;  /* 0x0000000422227836 */ /* 0x000fe40000000000 */
[----:B------:R-:W-:-:S02]  /*3280*/  IMAD.IADD R35, R35, 0x1, R2 ;  /* 0x0000000123237824 */ /* 0x000fc400078e0202 */
[----:B------:R-:W-:-:S03]  /*3290*/  VIADD R31, R31, UR16 ;  /* 0x000000101f1f7c36 */ /* 0x000fc60008000000 */
[C---:B------:R-:W-:Y:S01]  /*32a0*/  IADD3 R22, PT, PT, R35.reuse, UR24, RZ ;  /* 0x0000001823167c10 */ /* 0x040fe2000fffe0ff */
[----:B------:R-:W-:-:S04]  /*32b0*/  IMAD.SHL.U32 R35, R35, 0x4, RZ ;  /* 0x0000000423237824 */ /* 0x000fc800078e00ff */
[----:B------:R-:W-:Y:S01]  /*32c0*/  IMAD.SHL.U32 R22, R22, 0x4, RZ ;  /* 0x0000000416167824 */ /* 0x000fe200078e00ff */
[----:B------:R-:W-:-:S04]  /*32d0*/  LEA R35, R7, R35, 0x3 ;  /* 0x0000002307237211 */ /* 0x000fc800078e18ff */
[----:B------:R-:W0:Y:S04]  /*32e0*/  LDS R21, [R22+UR5] ;  /* 0x0000000516157984 */ /* 0x000e280008000800 */
[----:B0-----:R0:W-:Y:S04]  /*32f0*/  STG.E desc[UR18][R36.64], R21 ;  /* 0x0000001524007986 */ /* 0x0011e8000c101912 */
[----:B------:R-:W1:Y:S04]  /*3300*/  LDS R37, [R8+UR5] ;  /* 0x0000000508257984 */ /* 0x000e680008000800 */
[----:B------:R-:W2:Y:S01]  /*3310*/  LDS R36, [R22+UR6] ;  /* 0x0000000616247984 */ /* 0x000ea20008000800 */
[C---:B0-----:R-:W-:Y:S01]  /*3320*/  IMAD.WIDE.U32 R20, R11.reuse, 0x4, R18 ;  /* 0x000000040b147825 */ /* 0x041fe200078e0012 */
[----:B------:R-:W-:-:S04]  /*3330*/  IADD3 R11, PT, PT, R11, UR16, RZ ;  /* 0x000000100b0b7c10 */ /* 0x000fc8000fffe0ff */
[----:B-1----:R0:W-:Y:S04]  /*3340*/  STG.E desc[UR18][R20.64], R37 ;  /* 0x0000002514007986 */ /* 0x0021e8000c101912 */
[----:B------:R-:W1:Y:S01]  /*3350*/  LDS R37, [R35+UR6] ;  /* 0x0000000623257984 */ /* 0x000e620008000800 */
[----:B0-----:R-:W-:Y:S02]  /*3360*/  IADD3.X R20, PT, PT, RZ, UR12, RZ, P1, !PT ;  /* 0x0000000cff147c10 */ /* 0x001fe40008ffe4ff */
[----:B------:R-:W-:-:S04]  /*3370*/  LEA R22, P1, R23, UR8, 0x2 ;  /* 0x0000000817167c11 */ /* 0x000fc8000f8210ff */
[----:B------:R-:W-:Y:S02]  /*3380*/  LEA.HI.X R23, R23, UR9, R20, 0x2, P1 ;  /* 0x0000000917177c11 */ /* 0x000fe400088f1414 */
[----:B------:R-:W-:-:S03]  /*3390*/  IADD3 R21, P1, PT, R33, UR15, RZ ;  /* 0x0000000f21157c10 */ /* 0x000fc6000ff3e0ff */
[----:B--2---:R0:W-:Y:S02]  /*33a0*/  STG.E desc[UR18][R22.64], R36 ;  /* 0x0000002416007986 */ /* 0x0041e4000c101912 */
[----:B0-----:R-:W-:Y:S01]  /*33b0*/  IMAD.X R36, RZ, RZ, UR13, P1 ;  /* 0x0000000dff247e24 */ /* 0x001fe200088e06ff */
[----:B------:R-:W-:Y:S01]  /*33c0*/  LEA R20, P1, R21, UR10, 0x2 ;  /* 0x0000000a15147c11 */ /* 0x000fe2000f8210ff */
[----:B------:R-:W-:-:S03]  /*33d0*/  IMAD R22, R3, UR23, R0 ;  /* 0x0000001703167c24 */ /* 0x000fc6000f8e0200 */
[----:B------:R-:W-:Y:S01]  /*33e0*/  LEA.HI.X R21, R21, UR11, R36, 0x2, P1 ;  /* 0x0000000b15157c11 */ /* 0x000fe200088f1424 */
[----:B------:R-:W-:-:S04]  /*33f0*/  IMAD R23, R22, UR21, RZ ;  /* 0x0000001516177c24 */ /* 0x000fc8000f8e02ff */
[----:B-1----:R0:W-:Y:S01]  /*3400*/  STG.E desc[UR18][R20.64], R37 ;  /* 0x0000002514007986 */ /* 0x0021e2000c101912 */
[----:B------:R-:W-:-:S03]  /*3410*/  IADD3 R23, PT, PT, R23, UR24, R2 ;  /* 0x0000001817177c10 */ /* 0x000fc6000fffe002 */
[----:B------:R-:W1:Y:S01]  /*3420*/  LDS R21, [R9+UR5] ;  /* 0x0000000509157984 */ /* 0x000e620008000800 */
[----:B------:R-:W-:-:S05]  /*3430*/  SHF.L.U32 R23, R23, 0x2, RZ ;  /* 0x0000000217177819 */ /* 0x000fca00000006ff */
[----:B------:R-:W-:Y:S02]  /*3440*/  IMAD R23, R14, 0xc, R23 ;  /* 0x0000000c0e177824 */ /* 0x000fe400078e0217 */
[----:B0-----:R-:W-:-:S04]  /*3450*/  IMAD.WIDE.U32 R36, R12, 0x4, R18 ;  /* 0x000000040c247825 */ /* 0x001fc800078e0012 */
[----:B------:R-:W-:Y:S01]  /*3460*/  VIADD R12, R12, UR16 ;  /* 0x000000100c0c7c36 */ /* 0x000fe20008000000 */
[----:B-1----:R-:W-:Y:S04]  /*3470*/  STG.E desc[UR18][R36.64], R21 ;  /* 0x0000001524007986 */ /* 0x002fe8000c101912 */
[----:B------:R0:W1:Y:S04]  /*3480*/  LDS R36, [R23+UR5] ;  /* 0x0000000517247984 */ /* 0x0000680008000800 */
[----:B------:R-:W2:Y:S01]  /*3490*/  LDS R37, [R8+UR6] ;  /* 0x0000000608257984 */ /* 0x000ea20008000800 */
[----:B0-----:R-:W-:Y:S01]  /*34a0*/  IMAD.WIDE.U32 R22, R15, 0x4, R18 ;  /* 0x000000040f167825 */ /* 0x001fe200078e0012 */
[----:B------:R-:W-:-:S02]  /*34b0*/  IADD3 R21, P1, PT, R10, UR17, RZ ;  /* 0x000000110a157c10 */ /* 0x000fc4000ff3e0ff */
[----:B------:R-:W-:Y:S02]  /*34c0*/  IADD3 R15, PT, PT, R15, UR16, RZ ;  /* 0x000000100f0f7c10 */ /* 0x000fe4000fffe0ff */
[----:B-1----:R0:W-:Y:S04]  /*34d0*/  STG.E desc[UR18][R22.64], R36 ;  /* 0x0000002416007986 */ /* 0x0021e8000c101912 */
[----:B------:R-:W-:Y:S01]  /*34e0*/  LDS R36, [R26+UR5] ;  /* 0x000000051a247984 */ /* 0x000fe20008000800 */
[----:B0-----:R-:W-:Y:S01]  /*34f0*/  IMAD.X R22, RZ, RZ, UR12, P1 ;  /* 0x0000000cff167e24 */ /* 0x001fe200088e06ff */
[----:B------:R-:W-:-:S04]  /*3500*/  LEA R20, P1, R21, UR8, 0x2 ;  /* 0x0000000815147c11 */ /* 0x000fc8000f8210ff */
[----:B------:R-:W-:-:S05]  /*3510*/  LEA.HI.X R21, R21, UR9, R22, 0x2, P1 ;  /* 0x0000000915157c11 */ /* 0x000fca00088f1416 */
[----:B--2---:R0:W-:Y:S04]  /*3520*/  STG.E desc[UR18][R20.64], R37 ;  /* 0x0000002514007986 */ /* 0x0041e8000c101912 */
[----:B------:R-:W-:Y:S01]  /*3530*/  LDS R21, [R28+UR5] ;  /* 0x000000051c157984 */ /* 0x000fe20008000800 */
[----:B0-----:R-:W-:Y:S01]  /*3540*/  IADD3 R37, PT, PT, R35, UR14, RZ ;  /* 0x0000000e23257c10 */ /* 0x001fe2000fffe0ff */
[----:B------:R-:W-:Y:S01]  /*3550*/  USHF.L.U32 UR14, UR4, 0x3, URZ ;  /* 0x00000003040e7899 */ /* 0x000fe200080006ff */
[----:B------:R-:W-:-:S04]  /*3560*/  IADD3 R20, P1, PT, R10, UR15, RZ ;  /* 0x0000000f0a147c10 */ /* 0x000fc8000ff3e0ff */
[----:B------:R-:W0:Y:S01]  /*3570*/  LDS R37, [R37+UR6] ;  /* 0x0000000625257984 */ /* 0x000e220008000800 */
[----:B------:R-:W-:Y:S01]  /*3580*/  IMAD.X R23, RZ, RZ, UR13, P1 ;  /* 0x0000000dff177e24 */ /* 0x000fe200088e06ff */
[C---:B------:R-:W-:Y:S01]  /*3590*/  LEA R22, P1, R20.reuse, UR10, 0x2 ;  /* 0x0000000a14167c11 */ /* 0x040fe2000f8210ff */
[----:B------:R-:W-:Y:S01]  /*35a0*/  VIADD R35, R35, UR14 ;  /* 0x0000000e23237c36 */ /* 0x000fe20008000000 */
[----:B------:R-:W-:Y:S02]  /*35b0*/  USHF.L.U32 UR14, UR4, 0x2, URZ ;  /* 0x00000002040e7899 */ /* 0x000fe400080006ff */
[----:B------:R-:W-:-:S03]  /*35c0*/  LEA.HI.X R23, R20, UR11, R23, 0x2, P1 ;  /* 0x0000000b14177c11 */ /* 0x000fc600088f1417 */
[----:B------:R-:W-:Y:S01]  /*35d0*/  LDS R35, [R35+UR6] ;  /* 0x0000000623237984 */ /* 0x000fe20008000800 */
[----:B------:R-:W-:Y:S01]  /*35e0*/  IADD3 R10, PT, PT, R10, UR14, RZ ;  /* 0x0000000e0a0a7c10 */ /* 0x000fe2000fffe0ff */
[----:B------:R-:W-:Y:S02]  /*35f0*/  VIADD R33, R33, UR14 ;  /* 0x0000000e21217c36 */ /* 0x000fe40008000000 */
[----:B0-----:R0:W-:Y:S02]  /*3600*/  STG.E desc[UR18][R22.64], R37 ;  /* 0x0000002516007986 */ /* 0x0011e4000c101912 */
[----:B0-----:R-:W-:-:S04]  /*3610*/  IMAD.WIDE.U32 R22, R16, 0x4, R18 ;  /* 0x0000000410167825 */ /* 0x001fc800078e0012 */
[----:B------:R-:W-:Y:S01]  /*3620*/  VIADD R16, R16, UR16 ;  /* 0x0000001010107c36 */ /* 0x000fe20008000000 */
[----:B------:R0:W-:Y:S04]  /*3630*/  STG.E desc[UR18][R22.64], R36 ;  /* 0x0000002416007986 */ /* 0x0001e8000c101912 */
[----:B------:R-:W1:Y:S01]  /*3640*/  LDS R23, [R9+UR6] ;  /* 0x0000000609177984 */ /* 0x000e620008000800 */
[----:B------:R-:W-:Y:S01]  /*3650*/  ULEA UR6, UR4, UR6, 0x4 ;  /* 0x0000000604067291 */ /* 0x000fe2000f8e20ff */
[C---:B0-----:R-:W-:Y:S01]  /*3660*/  IMAD.WIDE.U32 R36, R25.reuse, 0x4, R18 ;  /* 0x0000000419247825 */ /* 0x041fe200078e0012 */
[----:B------:R-:W-:-:S04]  /*3670*/  IADD3 R25, PT, PT, R25, UR16, RZ ;  /* 0x0000001019197c10 */ /* 0x000fc8000fffe0ff */
[----:B------:R0:W-:Y:S02]  /*3680*/  STG.E desc[UR18][R36.64], R21 ;  /* 0x0000001524007986 */ /* 0x0001e4000c101912 */
[----:B0-----:R-:W-:-:S04]  /*3690*/  IADD3 R21, P1, PT, R24, UR17, RZ ;  /* 0x0000001118157c10 */ /* 0x001fc8000ff3e0ff */
[----:B------:R-:W-:Y:S02]  /*36a0*/  IADD3.X R22, PT, PT, RZ, UR12, RZ, P1, !PT ;  /* 0x0000000cff167c10 */ /* 0x000fe40008ffe4ff */
[----:B------:R-:W-:-:S04]  /*36b0*/  LEA R20, P1, R21, UR8, 0x2 ;  /* 0x0000000815147c11 */ /* 0x000fc8000f8210ff */
[----:B------:R-:W-:Y:S02]  /*36c0*/  LEA.HI.X R21, R21, UR9, R22, 0x2, P1 ;  /* 0x0000000915157c11 */ /* 0x000fe400088f1416 */
[C---:B------:R-:W-:Y:S01]  /*36d0*/  IADD3 R22, P1, PT, R24.reuse, UR15, RZ ;  /* 0x0000000f18167c10 */ /* 0x040fe2000ff3e0ff */
[----:B------:R-:W-:Y:S02]  /*36e0*/  VIADD R24, R24, UR14 ;  /* 0x0000000e18187c36 */ /* 0x000fe40008000000 */
[----:B-1----:R0:W-:Y:S01]  /*36f0*/  STG.E desc[UR18][R20.64], R23 ;  /* 0x0000001714007986 */ /* 0x0021e2000c101912 */
[----:B------:R-:W-:Y:S02]  /*3700*/  IADD3.X R37, PT, PT, RZ, UR13, RZ, P1, !PT ;  /* 0x0000000dff257c10 */ /* 0x000fe40008ffe4ff */
[----:B------:R-:W-:-:S04]  /*3710*/  LEA R36, P1, R22, UR10, 0x2 ;  /* 0x0000000a16247c11 */ /* 0x000fc8000f8210ff */
[----:B------:R-:W-:Y:S02]  /*3720*/  LEA.HI.X R37, R22, UR11, R37, 0x2, P1 ;  /* 0x0000000b16257c11 */ /* 0x000fe400088f1425 */
[----:B------:R-:W1:Y:S01]  /*3730*/  LDS R22, [R30+UR5] ;  /* 0x000000051e167984 */ /* 0x000e620008000800 */
[----:B0-----:R-:W-:-:S03]  /*3740*/  IMAD.WIDE.U32 R20, R27, 0x4, R18 ;  /* 0x000000041b147825 */ /* 0x001fc600078e0012 */
[----:B------:R0:W-:Y:S01]  /*3750*/  STG.E desc[UR18][R36.64], R35 ;  /* 0x0000002324007986 */ /* 0x0001e2000c101912 */
[----:B------:R-:W-:Y:S01]  /*3760*/  IADD3 R23, P1, PT, R6, UR17, RZ ;  /* 0x0000001106177c10 */ /* 0x000fe2000ff3e0ff */
[----:B------:R-:W-:Y:S02]  /*3770*/  VIADD R27, R27, UR16 ;  /* 0x000000101b1b7c36 */ /* 0x000fe40008000000 */
[----:B------:R-:W2:Y:S01]  /*3780*/  LDS R35, [R32+UR5] ;  /* 0x0000000520237984 */ /* 0x000ea20008000800 */
[----:B------:R-:W-:Y:S01]  /*3790*/  ULEA UR5, UR4, UR5, 0x5 ;  /* 0x0000000504057291 */ /* 0x000fe2000f8e28ff */
[C---:B0-----:R-:W-:Y:S01]  /*37a0*/  IMAD.WIDE.U32 R36, R29.reuse, 0x4, R18 ;  /* 0x000000041d247825 */ /* 0x041fe200078e0012 */
[----:B------:R-:W-:Y:S01]  /*37b0*/  IADD3 R29, PT, PT, R29, UR16, RZ ;  /* 0x000000101d1d7c10 */ /* 0x000fe2000fffe0ff */
[----:B-1----:R0:W-:Y:S04]  /*37c0*/  STG.E desc[UR18][R20.64], R22 ;  /* 0x0000001614007986 */ /* 0x0021e8000c101912 */
[----:B------:R-:W1:Y:S04]  /*37d0*/  LDS R21, [R17+UR7] ;  /* 0x0000000711157984 */ /* 0x000e680008000800 */
[----:B--2---:R-:W-:Y:S04]  /*37e0*/  STG.E desc[UR18][R36.64], R35 ;  /* 0x0000002324007986 */ /* 0x004fe8000c101912 */
[----:B------:R-:W2:Y:S01]  /*37f0*/  LDS R35, [R13+UR7] ;  /* 0x000000070d237984 */ /* 0x000ea20008000800 */
[----:B0-----:R-:W-:Y:S01]  /*3800*/  IMAD.X R20, RZ, RZ, UR12, P1 ;  /* 0x0000000cff147e24 */ /* 0x001fe200088e06ff */
[----:B------:R-:W-:Y:S01]  /*3810*/  LEA R22, P1, R23, UR8, 0x2 ;  /* 0x0000000817167c11 */ /* 0x000fe2000f8210ff */
[----:B------:R-:W-:-:S03]  /*3820*/  ULEA UR7, UR4, UR7, 0x4 ;  /* 0x0000000704077291 */ /* 0x000fc6000f8e20ff */
[----:B------:R-:W-:-:S05]  /*3830*/  LEA.HI.X R23, R23, UR9, R20, 0x2, P1 ;  /* 0x0000000917177c11 */ /* 0x000fca00088f1414 */
[----:B-1----:R0:W-:Y:S02]  /*3840*/  STG.E desc[UR18][R22.64], R21 ;  /* 0x0000001516007986 */ /* 0x0021e4000c101912 */
[C---:B0-----:R-:W-:Y:S02]  /*3850*/  IADD3 R23, P1, PT, R6.reuse, UR15, RZ ;  /* 0x0000000f06177c10 */ /* 0x041fe4000ff3e0ff */
[----:B------:R-:W-:Y:S02]  /*3860*/  IADD3 R6, PT, PT, R6, UR14, RZ ;  /* 0x0000000e06067c10 */ /* 0x000fe4000fffe0ff */
[----:B------:R-:W-:Y:S02]  /*3870*/  IADD3.X R22, PT, PT, RZ, UR13, RZ, P1, !PT ;  /* 0x0000000dff167c10 */ /* 0x000fe40008ffe4ff */
[----:B------:R-:W-:-:S04]  /*3880*/  LEA R20, P1, R23, UR10, 0x2 ;  /* 0x0000000a17147c11 */ /* 0x000fc8000f8210ff */
[----:B------:R-:W-:Y:S02]  /*3890*/  LEA.HI.X R21, R23, UR11, R22, 0x2, P1 ;  /* 0x0000000b17157c11 */ /* 0x000fe400088f1416 */
[----:B------:R-:W-:-:S03]  /*38a0*/  ISETP.NE.AND P1, PT, R34, RZ, PT ;  /* 0x000000ff2200720c */ /* 0x000fc60003f25270 */
[----:B--2---:R0:W-:Y:S10]  /*38b0*/  STG.E desc[UR18][R20.64], R35 ;  /* 0x0000002314007986 */ /* 0x0041f4000c101912 */
[----:B------:R-:W-:Y:S05]  /*38c0*/  @P1 BRA `(.L_x_45) ;  /* 0xfffffff800501947 */ /* 0x000fea000383ffff */
.L_x_44:
[----:B------:R-:W-:Y:S05]  /*38d0*/  @!P0 EXIT ;  /* 0x000000000000894d */ /* 0x000fea0003800000 */
[----:B------:R-:W1:Y:S01]  /*38e0*/  S2UR UR5, SR_CgaCtaId ;  /* 0x00000000000579c3 */ /* 0x000e620000008800 */
[C---:B------:R-:W-:Y:S01]  /*38f0*/  IMAD R6, R5.reuse, UR22, RZ ;  /* 0x0000001605067c24 */ /* 0x040fe2000f8e02ff */
[----:B------:R-:W-:Y:S01]  /*3900*/  LEA R5, R5, 0x4, 0x3 ;  /* 0x0000000405057811 */ /* 0x000fe200078e18ff */
[----:B------:R-:W-:Y:S01]  /*3910*/  UMOV UR4, 0x400 ;  /* 0x0000040000047882 */ /* 0x000fe20000000000 */
[----:B------:R-:W-:Y:S01]  /*3920*/  SHF.L.U32 R10, R3, 0x2, RZ ;  /* 0x00000002030a7819 */ /* 0x000fe200000006ff */
[----:B------:R-:W-:Y:S01]  /*3930*/  IMAD.SHL.U32 R9, R0, 0x4, RZ ;  /* 0x0000000400097824 */ /* 0x000fe200078e00ff */
[C---:B------:R-:W-:Y:S01]  /*3940*/  LEA R8, R6.reuse, UR22, 0x1 ;  /* 0x0000001606087c11 */ /* 0x040fe2000f8e08ff */
[C---:B------:R-:W-:Y:S01]  /*3950*/  IMAD R7, R6.reuse, 0x2, R3 ;  /* 0x0000000206077824 */ /* 0x040fe200078e0203 */
[----:B0---4-:R-:W-:Y:S01]  /*3960*/  MOV R20, UR24 ;  /* 0x0000001800147c02 */ /* 0x011fe20008000f00 */
[----:B------:R-:W-:Y:S01]  /*3970*/  IMAD R10, R5, UR22, R10 ;  /* 0x00000016050a7c24 */ /* 0x000fe2000f8e020a */
[-C--:B------:R-:W-:Y:S01]  /*3980*/  IADD3 R5, PT, PT, R6, R3.reuse, RZ ;  /* 0x0000000306057210 */ /* 0x080fe20007ffe0ff */
[--C-:B------:R-:W-:Y:S01]  /*3990*/  IMAD R6, R7, UR23, R0.reuse ;  /* 0x0000001707067c24 */ /* 0x100fe2000f8e0200 */
[----:B------:R-:W-:Y:S01]  /*39a0*/  IADD3 R3, PT, PT, R8, R3, RZ ;  /* 0x0000000308037210 */ /* 0x000fe20007ffe0ff */
[----:B------:R-:W-:Y:S01]  /*39b0*/  IMAD R9, R10, UR23, R9 ;  /* 0x000000170a097c24 */ /* 0x000fe2000f8e0209 */
[----:B------:R-:W-:Y:S01]  /*39c0*/  IADD3 R10, PT, PT, -R4, RZ, RZ ;  /* 0x000000ff040a7210 */ /* 0x000fe20007ffe1ff */
[----:B------:R-:W-:Y:S01]  /*39d0*/  IMAD R5, R5, UR23, R0 ;  /* 0x0000001705057c24 */ /* 0x000fe2000f8e0200 */
[----:B------:R-:W-:Y:S01]  /*39e0*/  UIMAD UR6, UR22, UR23, URZ ;  /* 0x00000017160672a4 */ /* 0x000fe2000f8e02ff */
[----:B------:R-:W-:Y:S01]  /*39f0*/  IMAD.U32 R4, RZ, RZ, UR24 ;  /* 0x00000018ff047e24 */ /* 0x000fe2000f8e00ff */
[----:B------:R-:W0:Y:S01]  /*3a00*/  LDCU.64 UR8, c[0x0][0x3c0] ;  /* 0x00007800ff0877ac */ /* 0x000e220008000a00 */
[----:B------:R-:W-:-:S02]  /*3a10*/  IMAD R11, R5, UR21, R2 ;  /* 0x00000015050b7c24 */ /* 0x000fc4000f8e0202 */
[----:B------:R-:W-:Y:S01]  /*3a20*/  IMAD R7, R3, UR23, R0 ;  /* 0x0000001703077c24 */ /* 0x000fe2000f8e0200 */
[----:B------:R-:W-:Y:S01]  /*3a30*/  SHF.L.U32 R4, R4, 0x2, RZ ;  /* 0x0000000204047819 */ /* 0x000fe200000006ff */
[----:B------:R-:W-:Y:S01]  /*3a40*/  IMAD.SHL.U32 R3, R11, 0x4, RZ ;  /* 0x000000040b037824 */ /* 0x000fe200078e00ff */
[----:B-1----:R-:W-:Y:S01]  /*3a50*/  ULEA UR5, UR5, UR4, 0x18 ;  /* 0x0000000405057291 */ /* 0x002fe2000f8ec0ff */
[----:B------:R-:W-:Y:S01]  /*3a60*/  IMAD R5, R6, UR21, RZ ;  /* 0x0000001506057c24 */ /* 0x000fe2000f8e02ff */
[----:B------:R-:W1:Y:S01]  /*3a70*/  LDCU UR4, c[0x0][0x3f4] ;  /* 0x00007e80ff0477ac */ /* 0x000e620008000800 */
[----:B------:R-:W-:Y:S01]  /*3a80*/  IMAD R20, R20, 0x8, R3 ;  /* 0x0000000814147824 */ /* 0x000fe200078e0203 */
[----:B------:R-:W-:Y:S01]  /*3a90*/  IADD3 R22, PT, PT, R3, R4, RZ ;  /* 0x0000000403167210 */ /* 0x000fe20007ffe0ff */
[----:B------:R-:W-:Y:S01]  /*3aa0*/  IMAD R17, R2, 0x4, R4 ;  /* 0x0000000402117824 */ /* 0x000fe200078e0204 */
[C---:B------:R-:W-:Y:S01]  /*3ab0*/  IADD3 R15, PT, PT, R5.reuse, R2, RZ ;  /* 0x00000002050f7210 */ /* 0x040fe20007ffe0ff */
[----:B------:R-:W-:Y:S01]  /*3ac0*/  IMAD.U32 R8, RZ, RZ, UR5 ;  /* 0x00000005ff087e24 */ /* 0x000fe2000f8e00ff */
[----:B------:R-:W-:Y:S01]  /*3ad0*/  LEA R24, R5, UR5, 0x2 ;  /* 0x0000000505187c11 */ /* 0x000fe2000f8e10ff */
[----:B------:R-:W-:Y:S01]  /*3ae0*/  IMAD R13, R7, UR21, R2 ;  /* 0x00000015070d7c24 */ /* 0x000fe2000f8e0202 */
[----:B------:R-:W2:Y:S01]  /*3af0*/  LDCU.64 UR10, c[0x0][0x3d8] ;  /* 0x00007b00ff0a77ac */ /* 0x000ea20008000a00 */
[----:B------:R-:W-:Y:S01]  /*3b00*/  IMAD R0, R9, UR21, R8 ;  /* 0x0000001509007c24 */ /* 0x000fe2000f8e0208 */
[----:B------:R-:W-:-:S02]  /*3b10*/  UIMAD UR6, UR6, UR21, URZ ;  /* 0x00000015060672a4 */ /* 0x000fc4000f8e02ff */
[----:B01----:R-:W-:-:S12]  /*3b20*/  ULEA UR4, UR4, UR5, 0x2 ;  /* 0x0000000504047291 */ /* 0x003fd8000f8e10ff */
.L_x_46:
[----:B0-----:R-:W-:Y:S01]  /*3b30*/  IMAD.IADD R8, R24, 0x1, R17 ;  /* 0x0000000118087824 */ /* 0x001fe200078e0211 */
[----:B------:R-:W-:Y:S01]  /*3b40*/  IADD3 R12, PT, PT, R0, R17, RZ ;  /* 0x00000011000c7210 */ /* 0x000fe20007ffe0ff */
[----:B------:R-:W-:Y:S01]  /*3b50*/  LDS R25, [R22+UR4] ;  /* 0x0000000416197984 */ /* 0x000fe20008000800 */
[----:B------:R-:W-:Y:S01]  /*3b60*/  IADD3 R3, P0, PT, R11, UR17, RZ ;  /* 0x000000110b037c10 */ /* 0x000fe2000ff1e0ff */
[--C-:B------:R-:W-:Y:S01]  /*3b70*/  IMAD.WIDE.U32 R6, R15, 0x4, R18.reuse ;  /* 0x000000040f067825 */ /* 0x100fe200078e0012 */
[----:B------:R-:W-:Y:S01]  /*3b80*/  IADD3 R5, P1, PT, R11, UR15, RZ ;  /* 0x0000000f0b057c10 */ /* 0x000fe2000ff3e0ff */
[----:B------:R0:W1:Y:S01]  /*3b90*/  LDS R21, [R8] ;  /* 0x0000000008157984 */ /* 0x0000620000000800 */
[----:B------:R-:W-:Y:S01]  /*3ba0*/  UIMAD UR5, UR21, UR23, URZ ;  /* 0x00000017150572a4 */ /* 0x000fe2000f8e02ff */
[----:B------:R-:W-:Y:S01]  /*3bb0*/  IMAD.X R16, RZ, RZ, UR12, P0 ;  /* 0x0000000cff107e24 */ /* 0x000fe200080e06ff */
[----:B------:R-:W-:Y:S01]  /*3bc0*/  LEA R2, P0, R3, UR8, 0x2 ;  /* 0x0000000803027c11 */ /* 0x000fe2000f8010ff */
[----:B------:R3:W4:Y:S01]  /*3bd0*/  LDS R23, [R12] ;  /* 0x000000000c177984 */ /* 0x0007220000000800 */
[----:B------:R-:W-:Y:S01]  /*3be0*/  IADD3.X R14, PT, PT, RZ, UR13, RZ, P1, !PT ;  /* 0x0000000dff0e7c10 */ /* 0x000fe20008ffe4ff */
[----:B------:R-:W-:Y:S01]  /*3bf0*/  VIADD R10, R10, 0x1 ;  /* 0x000000010a0a7836 */ /* 0x000fe20000000000 */
[----:B--2---:R-:W-:Y:S01]  /*3c00*/  LEA R4, P1, R5, UR10, 0x2 ;  /* 0x0000000a05047c11 */ /* 0x004fe2000f8210ff */
[----:B------:R-:W2:Y:S01]  /*3c10*/  LDS R27, [R20+UR4] ;  /* 0x00000004141b7984 */ /* 0x000ea20008000800 */
[----:B0-----:R-:W-:Y:S01]  /*3c20*/  IMAD.WIDE.U32 R8, R13, 0x4, R18 ;  /* 0x000000040d087825 */ /* 0x001fe200078e0012 */
[----:B------:R-:W-:Y:S01]  /*3c30*/  LEA.HI.X R3, R3, UR9, R16, 0x2, P0 ;  /* 0x0000000903037c11 */ /* 0x000fe200080f1410 */
[----:B------:R-:W-:Y:S01]  /*3c40*/  UIMAD UR5, UR5, UR22, URZ ;  /* 0x00000016050572a4 */ /* 0x000fe2000f8e02ff */
[----:B------:R-:W-:Y:S01]  /*3c50*/  LEA.HI.X R5, R5, UR11, R14, 0x2, P1 ;  /* 0x0000000b05057c11 */ /* 0x000fe200088f140e */
[----:B------:R-:W-:Y:S01]  /*3c60*/  ULEA UR4, UR6, UR4, 0x2 ;  /* 0x0000000406047291 */ /* 0x000fe2000f8e10ff */
[----:B------:R-:W-:-:S02]  /*3c70*/  ISETP.NE.AND P0, PT, R10, RZ, PT ;  /* 0x000000ff0a00720c */ /* 0x000fc40003f05270 */
[----:B---3--:R-:W-:Y:S02]  /*3c80*/  MOV R12, UR6 ;  /* 0x00000006000c7c02 */ /* 0x008fe40008000f00 */
[----:B------:R-:W-:Y:S02]  /*3c90*/  IADD3 R11, PT, PT, R11, UR5, RZ ;  /* 0x000000050b0b7c10 */ /* 0x000fe4000fffe0ff */
[C---:B------:R-:W-:Y:S01]  /*3ca0*/  LEA R15, R12.reuse, R15, 0x1 ;  /* 0x0000000f0c0f7211 */ /* 0x040fe200078e08ff */
[C---:B------:R-:W-:Y:S02]  /*3cb0*/  IMAD R13, R12.reuse, 0x2, R13 ;  /* 0x000000020c0d7824 */ /* 0x040fe400078e020d */
[----:B------:R-:W-:Y:S01]  /*3cc0*/  IMAD R17, R12, 0x8, R17 ;  /* 0x000000080c117824 */ /* 0x000fe200078e0211 */
[----:B-1----:R0:W-:Y:S04]  /*3cd0*/  STG.E desc[UR18][R6.64], R21 ;  /* 0x0000001506007986 */ /* 0x0021e8000c101912 */
[----:B----4-:R0:W-:Y:S04]  /*3ce0*/  STG.E desc[UR18][R8.64], R23 ;  /* 0x0000001708007986 */ /* 0x0101e8000c101912 */
[----:B------:R0:W-:Y:S04]  /*3cf0*/  STG.E desc[UR18][R2.64], R25 ;  /* 0x0000001902007986 */ /* 0x0001e8000c101912 */
[----:B--2---:R0:W-:Y:S01]  /*3d00*/  STG.E desc[UR18][R4.64], R27 ;  /* 0x0000001b04007986 */ /* 0x0041e2000c101912 */
[----:B------:R-:W-:Y:S05]  /*3d10*/  @P0 BRA `(.L_x_46) ;  /* 0xfffffffc00840947 */ /* 0x000fea000383ffff */
[----:B------:R-:W-:Y:S05]  /*3d20*/  EXIT ;  /* 0x000000000000794d */ /* 0x000fea0003800000 */
        .weak           $__internal_0_$__cuda_sm20_rcp_rn_f32_slowpath
        .type           $__internal_0_$__cuda_sm20_rcp_rn_f32_slowpath,@function
        .size           $__internal_0_$__cuda_sm20_rcp_rn_f32_slowpath,($__internal_1_$__cuda_sm20_sqrt_rn_f32_slowpath - $__internal_0_$__cuda_sm20_rcp_rn_f32_slowpath)
$__internal_0_$__cuda_sm20_rcp_rn_f32_slowpath:
[----:B------:R-:W-:Y:S01]  /*3d30*/  IMAD.SHL.U32 R5, R4, 0x2, RZ ;  /* 0x0000000204057824 */ /* 0x000fe200078e00ff */
[----:B------:R-:W-:Y:S04]  /*3d40*/  BSSY.RECONVERGENT B1, `(.L_x_47) ;  /* 0x0000030000017945 */ /* 0x000fe80003800200 */
[----:B------:R-:W-:-:S04]  /*3d50*/  SHF.R.U32.HI R5, RZ, 0x18, R5 ;  /* 0x00000018ff057819 */ /* 0x000fc80000011605 */
[----:B------:R-:W-:-:S13]  /*3d60*/  ISETP.NE.U32.AND P1, PT, R5, RZ, PT ;  /* 0x000000ff0500720c */ /* 0x000fda0003f25070 */
[----:B------:R-:W-:Y:S05]  /*3d70*/  @P1 BRA `(.L_x_48) ;  /* 0x0000000000281947 */ /* 0x000fea0003800000 */
[----:B------:R-:W-:-:S04]  /*3d80*/  SHF.L.U32 R5, R4, 0x1, RZ ;  /* 0x0000000104057819 */ /* 0x000fc800000006ff */
[----:B------:R-:W-:-:S13]  /*3d90*/  ISETP.NE.AND P1, PT, R5, RZ, PT ;  /* 0x000000ff0500720c */ /* 0x000fda0003f25270 */
[----:B------:R-:W-:Y:S01]  /*3da0*/  @P1 FFMA R23, R4, 1.84467440737095516160e+19, RZ ;  /* 0x5f80000004171823 */ /* 0x000fe200000000ff */
[----:B------:R-:W-:Y:S08]  /*3db0*/  @!P1 MUFU.RCP R22, R4 ;  /* 0x0000000400169308 */ /* 0x000ff00000001000 */
[----:B------:R-:W0:Y:S02]  /*3dc0*/  @P1 MUFU.RCP R24, R23 ;  /* 0x0000001700181308 */ /* 0x000e240000001000 */
[----:B0-----:R-:W-:-:S04]  /*3dd0*/  @P1 FFMA R5, R23, R24, -1 ;  /* 0xbf80000017051423 */ /* 0x001fc80000000018 */
[----:B------:R-:W-:-:S04]  /*3de0*/  @P1 FADD.FTZ R5, -R5, -RZ ;  /* 0x800000ff05051221 */ /* 0x000fc80000010100 */
[----:B------:R-:W-:-:S04]  /*3df0*/  @P1 FFMA R5, R24, R5, R24 ;  /* 0x0000000518051223 */ /* 0x000fc80000000018 */
[----:B------:R-:W-:Y:S01]  /*3e00*/  @P1 FFMA R22, R5, 1.84467440737095516160e+19, RZ ;  /* 0x5f80000005161823 */ /* 0x000fe200000000ff */
[----:B------:R-:W-:Y:S06]  /*3e10*/  BRA `(.L_x_49) ;  /* 0x0000000000887947 */ /* 0x000fec0003800000 */
.L_x_48:
[----:B------:R-:W-:-:S05]  /*3e20*/  VIADD R22, R5, 0xffffff03 ;  /* 0xffffff0305167836 */ /* 0x000fca0000000000 */
[----:B------:R-:W-:-:S13]  /*3e30*/  ISETP.GT.U32.AND P1, PT, R22, 0x1, PT ;  /* 0x000000011600780c */ /* 0x000fda0003f24070 */
[----:B------:R-:W-:Y:S05]  /*3e40*/  @P1 BRA `(.L_x_50) ;  /* 0x0000000000781947 */ /* 0x000fea0003800000 */
[----:B------:R-:W-:Y:S02]  /*3e50*/  LOP3.LUT R23, R4, 0x7fffff, RZ, 0xc0, !PT ;  /* 0x007fffff04177812 */ /* 0x000fe400078ec0ff */
[----:B------:R-:W-:Y:S02]  /*3e60*/  MOV R27, 0x3 ;  /* 0x00000003001b7802 */ /* 0x000fe40000000f00 */
[----:B------:R-:W-:Y:S02]  /*3e70*/  LOP3.LUT R23, R23, 0x3f800000, RZ, 0xfc, !PT ;  /* 0x3f80000017177812 */ /* 0x000fe400078efcff */
[----:B------:R-:W-:Y:S02]  /*3e80*/  SHF.L.U32 R28, R27, R22, RZ ;  /* 0x000000161b1c7219 */ /* 0x000fe400000006ff */
[----:B------:R-:W0:Y:S02]  /*3e90*/  MUFU.RCP R24, R23 ;  /* 0x0000001700187308 */ /* 0x000e240000001000 */
[----:B0-----:R-:W-:-:S04]  /*3ea0*/  FFMA R25, R23, R24, -1 ;  /* 0xbf80000017197423 */ /* 0x001fc80000000018 */
[----:B------:R-:W-:-:S04]  /*3eb0*/  FADD.FTZ R25, -R25, -RZ ;  /* 0x800000ff19197221 */ /* 0x000fc80000010100 */
[CCC-:B------:R-:W-:Y:S01]  /*3ec0*/  FFMA.RM R26, R24.reuse, R25.reuse, R24.reuse ;  /* 0x00000019181a7223 */ /* 0x1c0fe20000004018 */
[----:B------:R-:W-:-:S04]  /*3ed0*/  FFMA.RP R25, R24, R25, R24 ;  /* 0x0000001918197223 */ /* 0x000fc80000008018 */
[C---:B------:R-:W-:Y:S02]  /*3ee0*/  LOP3.LUT R24, R26.reuse, 0x7fffff, RZ, 0xc0, !PT ;  /* 0x007fffff1a187812 */ /* 0x040fe400078ec0ff */
[----:B------:R-:W-:Y:S02]  /*3ef0*/  FSETP.NEU.FTZ.AND P1, PT, R26, R25, PT ;  /* 0x000000191a00720b */ /* 0x000fe40003f3d000 */
[----:B------:R-:W-:Y:S02]  /*3f00*/  LOP3.LUT R25, R24, 0x800000, RZ, 0xfc, !PT ;  /* 0x0080000018197812 */ /* 0x000fe400078efcff */
[----:B------:R-:W-:Y:S02]  /*3f10*/  SEL R24, RZ, 0xffffffff, !P1 ;  /* 0xffffffffff187807 */ /* 0x000fe40004800000 */
[----:B------:R-:W-:-:S03]  /*3f20*/  LOP3.LUT R23, R28, R25, RZ, 0xc0, !PT ;  /* 0x000000191c177212 */ /* 0x000fc600078ec0ff */
[----:B------:R-:W-:Y:S01]  /*3f30*/  IMAD.MOV R24, RZ, RZ, -R24 ;  /* 0x000000ffff187224 */ /* 0x000fe200078e0a18 */
[----:B------:R-:W-:-:S04]  /*3f40*/  SHF.R.U32.HI R23, RZ, R22, R23 ;  /* 0x00000016ff177219 */ /* 0x000fc80000011617 */
[----:B------:R-:W-:Y:S02]  /*3f50*/  LOP3.LUT P2, RZ, R24, R22, R25, 0xf8, !PT ;  /* 0x0000001618ff7212 */ /* 0x000fe4000784f819 */
[C---:B------:R-:W-:Y:S02]  /*3f60*/  LOP3.LUT P1, RZ, R23.reuse, 0x1, RZ, 0xc0, !PT ;  /* 0x0000000117ff7812 */ /* 0x040fe4000782c0ff */
[----:B------:R-:W-:-:S04]  /*3f70*/  LOP3.LUT P3, RZ, R23, 0x2, RZ, 0xc0, !PT ;  /* 0x0000000217ff7812 */ /* 0x000fc8000786c0ff */
[----:B------:R-:W-:Y:S02]  /*3f80*/  PLOP3.LUT P1, PT, P1, P2, P3, 0xe0, 0x0 ;  /* 0x000000000000781c */ /* 0x000fe40000f25c30 */
[----:B------:R-:W-:Y:S02]  /*3f90*/  LOP3.LUT P2, RZ, R4, 0x7fffff, RZ, 0xc0, !PT ;  /* 0x007fffff04ff7812 */ /* 0x000fe4000784c0ff */
[----:B------:R-:W-:-:S04]  /*3fa0*/  SEL R22, RZ, 0x1, !P1 ;  /* 0x00000001ff167807 */ /* 0x000fc80004800000 */
[----:B------:R-:W-:-:S04]  /*3fb0*/  IADD3 R22, PT, PT, -R22, RZ, RZ ;  /* 0x000000ff16167210 */ /* 0x000fc80007ffe1ff */
[----:B------:R-:W-:Y:S01]  /*3fc0*/  ISETP.GE.AND P1, PT, R22, RZ, PT ;  /* 0x000000ff1600720c */ /* 0x000fe20003f26270 */
[----:B------:R-:W-:-:S05]  /*3fd0*/  VIADD R22, R5, 0xffffff04 ;  /* 0xffffff0405167836 */ /* 0x000fca0000000000 */
[----:B------:R-:W-:-:S07]  /*3fe0*/  SHF.R.U32.HI R25, RZ, R22, R25 ;  /* 0x00000016ff197219 */ /* 0x000fce0000011619 */
[----:B------:R-:W-:-:S05]  /*3ff0*/  @!P1 IADD3 R25, PT, PT, R25, 0x1, RZ ;  /* 0x0000000119199810 */ /* 0x000fca0007ffe0ff */
[----:B------:R-:W-:-:S05]  /*4000*/  @!P2 IMAD.SHL.U32 R25, R25, 0x2, RZ ;  /* 0x000000021919a824 */ /* 0x000fca00078e00ff */
[----:B------:R-:W-:Y:S01]  /*4010*/  LOP3.LUT R22, R25, 0x80000000, R4, 0xf8, !PT ;  /* 0x8000000019167812 */ /* 0x000fe200078ef804 */
[----:B------:R-:W-:Y:S06]  /*4020*/  BRA `(.L_x_49) ;  /* 0x0000000000047947 */ /* 0x000fec0003800000 */
.L_x_50:
[----:B------:R0:W1:Y:S02]  /*4030*/  MUFU.RCP R22, R4 ;  /* 0x0000000400167308 */ /* 0x0000640000001000 */
.L_x_49:
[----:B------:R-:W-:Y:S05]  /*4040*/  BSYNC.RECONVERGENT B1 ;  /* 0x0000000000017941 */ /* 0x000fea0003800200 */
.L_x_47:
[----:B0-----:R-:W-:Y:S01]  /*4050*/  MOV R4, R21 ;  /* 0x0000001500047202 */ /* 0x001fe20000000f00 */
[----:B------:R-:W-:-:S04]  /*4060*/  IMAD.MOV.U32 R5, RZ, RZ, 0x0 ;  /* 0x00000000ff057424 */ /* 0x000fc800078e00ff */
[----:B-1----:R-:W-:Y:S05]  /*4070*/  RET.REL.NODEC R4 `(_Z19wf_embedding_kernelPKfiiiS0_iPfiiiS1_iiiS1_iiiiii) ;  /* 0xffffffbc04e07950 */ /* 0x002fea0003c3ffff */
        .weak           $__internal_1_$__cuda_sm20_sqrt_rn_f32_slowpath
        .type           $__internal_1_$__cuda_sm20_sqrt_rn_f32_slowpath,@function
        .size           $__internal_1_$__cuda_sm20_sqrt_rn_f32_slowpath,($__internal_2_$__cuda_sm3x_div_rn_noftz_f32_slowpath - $__internal_1_$__cuda_sm20_sqrt_rn_f32_slowpath)
$__internal_1_$__cuda_sm20_sqrt_rn_f32_slowpath:
[----:B------:R-:W-:-:S13]  /*4080*/  LOP3.LUT P1, RZ, R4, 0x7fffffff, RZ, 0xc0, !PT ;  /* 0x7fffffff04ff7812 */ /* 0x000fda000782c0ff */
[----:B------:R-:W-:Y:S01]  /*4090*/  @!P1 MOV R5, R4 ;  /* 0x0000000400059202 */ /* 0x000fe20000000f00 */
[----:B------:R-:W-:Y:S06]  /*40a0*/  @!P1 BRA `(.L_x_51) ;  /* 0x0000000000409947 */ /* 0x000fec0003800000 */
[----:B------:R-:W-:-:S13]  /*40b0*/  FSETP.GEU.FTZ.AND P1, PT, R4, RZ, PT ;  /* 0x000000ff0400720b */ /* 0x000fda0003f3e000 */
[----:B------:R-:W-:Y:S01]  /*40c0*/  @!P1 IMAD.MOV.U32 R5, RZ, RZ, 0x7fffffff ;  /* 0x7fffffffff059424 */ /* 0x000fe200078e00ff */
[----:B------:R-:W-:Y:S06]  /*40d0*/  @!P1 BRA `(.L_x_51) ;  /* 0x0000000000349947 */ /* 0x000fec0003800000 */
[----:B------:R-:W-:-:S13]  /*40e0*/  FSETP.GTU.FTZ.AND P1, PT, |R4|, +INF , PT ;  /* 0x7f8000000400780b */ /* 0x000fda0003f3c200 */
[----:B------:R-:W-:Y:S01]  /*40f0*/  @P1 FADD.FTZ R5, R4, 1 ;  /* 0x3f80000004051421 */ /* 0x000fe20000010000 */
[----:B------:R-:W-:Y:S06]  /*4100*/  @P1 BRA `(.L_x_51) ;  /* 0x0000000000281947 */ /* 0x000fec0003800000 */
[----:B------:R-:W-:-:S13]  /*4110*/  FSETP.NEU.FTZ.AND P1, PT, |R4|, +INF , PT ;  /* 0x7f8000000400780b */ /* 0x000fda0003f3d200 */
[----:B------:R-:W-:-:S04]  /*4120*/  @P1 FFMA R7, R4, 1.84467440737095516160e+19, RZ ;  /* 0x5f80000004071823 */ /* 0x000fc800000000ff */
[----:B------:R-:W0:Y:S02]  /*4130*/  @P1 MUFU.RSQ R8, R7 ;  /* 0x0000000700081308 */ /* 0x000e240000001400 */
[----:B0-----:R-:W-:Y:S01]  /*4140*/  @P1 FMUL.FTZ R18, R7, R8 ;  /* 0x0000000807121220 */ /* 0x001fe20000410000 */
[----:B------:R-:W-:-:S03]  /*4150*/  @P1 FMUL.FTZ R8, R8, 0.5 ;  /* 0x3f00000008081820 */ /* 0x000fc60000410000 */
[----:B------:R-:W-:-:S04]  /*4160*/  @P1 FADD.FTZ R5, -R18, -RZ ;  /* 0x800000ff12051221 */ /* 0x000fc80000010100 */
[----:B------:R-:W-:Y:S01]  /*4170*/  @P1 FFMA R15, R18, R5, R7 ;  /* 0x00000005120f1223 */ /* 0x000fe20000000007 */
[----:B------:R-:W-:-:S03]  /*4180*/  @!P1 MOV R5, R4 ;  /* 0x0000000400059202 */ /* 0x000fc60000000f00 */
[----:B------:R-:W-:-:S04]  /*4190*/  @P1 FFMA R8, R15, R8, R18 ;  /* 0x000000080f081223 */ /* 0x000fc80000000012 */
[----:B------:R-:W-:-:S07]  /*41a0*/  @P1 FMUL.FTZ R5, R8, 2.3283064365386962891e-10 ;  /* 0x2f80000008051820 */ /* 0x000fce0000410000 */
.L_x_51:
[----:B------:R-:W-:Y:S01]  /*41b0*/  IMAD.MOV.U32 R15, RZ, RZ, R5 ;  /* 0x000000ffff0f7224 */ /* 0x000fe200078e0005 */
[----:B------:R-:W-:Y:S01]  /*41c0*/  MOV R4, R17 ;  /* 0x0000001100047202 */ /* 0x000fe20000000f00 */
[----:B------:R-:W-:-:S04]  /*41d0*/  IMAD.MOV.U32 R5, RZ, RZ, 0x0 ;  /* 0x00000000ff057424 */ /* 0x000fc800078e00ff */
[----:B------:R-:W-:Y:S05]  /*41e0*/  RET.REL.NODEC R4 `(_Z19wf_embedding_kernelPKfiiiS0_iPfiiiS1_iiiS1_iiiiii) ;  /* 0xffffffbc04847950 */ /* 0x000fea0003c3ffff */
        .weak           $__internal_2_$__cuda_sm3x_div_rn_noftz_f32_slowpath
        .type           $__internal_2_$__cuda_sm3x_div_rn_noftz_f32_slowpath,@function
        .size           $__internal_2_$__cuda_sm3x_div_rn_noftz_f32_slowpath,(.L_x_66 - $__internal_2_$__cuda_sm3x_div_rn_noftz_f32_slowpath)
$__internal_2_$__cuda_sm3x_div_rn_noftz_f32_slowpath:
[----:B------:R-:W-:Y:S01]  /*41f0*/  SHF.R.U32.HI R22, RZ, 0x17, R17 ;  /* 0x00000017ff167819 */ /* 0x000fe20000011611 */
[----:B------:R-:W-:Y:S01]  /*4200*/  BSSY.RECONVERGENT B1, `(.L_x_52) ;  /* 0x0000063000017945 */ /* 0x000fe20003800200 */
[----:B------:R-:W-:Y:S02]  /*4210*/  SHF.R.U32.HI R19, RZ, 0x17, R7 ;  /* 0x00000017ff137819 */ /* 0x000fe40000011607 */
[----:B------:R-:W-:Y:S02]  /*4220*/  LOP3.LUT R22, R22, 0xff, RZ, 0xc0, !PT ;  /* 0x000000ff16167812 */ /* 0x000fe400078ec0ff */
[----:B------:R-:W-:Y:S02]  /*4230*/  LOP3.LUT R27, R19, 0xff, RZ, 0xc0, !PT ;  /* 0x000000ff131b7812 */ /* 0x000fe400078ec0ff */
[----:B------:R-:W-:Y:S02]  /*4240*/  IADD3 R25, PT, PT, R22, -0x1, RZ ;  /* 0xffffffff16197810 */ /* 0x000fe40007ffe0ff */
[----:B------:R-:W-:Y:S01]  /*4250*/  MOV R24, R17 ;  /* 0x0000001100187202 */ /* 0x000fe20000000f00 */
[----:B------:R-:W-:Y:S01]  /*4260*/  VIADD R23, R27, 0xffffffff ;  /* 0xffffffff1b177836 */ /* 0x000fe20000000000 */
[----:B------:R-:W-:-:S04]  /*4270*/  ISETP.GT.U32.AND P0, PT, R25, 0xfd, PT ;  /* 0x000000fd1900780c */ /* 0x000fc80003f04070 */
[----:B------:R-:W-:-:S13]  /*4280*/  ISETP.GT.U32.OR P0, PT, R23, 0xfd, P0 ;  /* 0x000000fd1700780c */ /* 0x000fda0000704470 */
[----:B------:R-:W-:Y:S01]  /*4290*/  @!P0 IMAD.MOV.U32 R19, RZ, RZ, RZ ;  /* 0x000000ffff138224 */ /* 0x000fe200078e00ff */
[----:B------:R-:W-:Y:S06]  /*42a0*/  @!P0 BRA `(.L_x_53) ;  /* 0x00000000005c8947 */ /* 0x000fec0003800000 */
[----:B------:R-:W-:Y:S02]  /*42b0*/  FSETP.GTU.FTZ.AND P0, PT, |R7|, +INF , PT ;  /* 0x7f8000000700780b */ /* 0x000fe40003f1c200 */
[----:B------:R-:W-:-:S04]  /*42c0*/  FSETP.GTU.FTZ.AND P2, PT, |R17|, +INF , PT ;  /* 0x7f8000001100780b */ /* 0x000fc80003f5c200 */
[----:B------:R-:W-:-:S13]  /*42d0*/  PLOP3.LUT P0, PT, P0, P2, PT, 0xf8, 0x8f ;  /* 0x00000000008f781c */ /* 0x000fda0000705f70 */
[----:B------:R-:W-:Y:S05]  /*42e0*/  @P0 BRA `(.L_x_54) ;  /* 0x00000004004c0947 */ /* 0x000fea0003800000 */
[----:B------:R-:W-:-:S13]  /*42f0*/  LOP3.LUT P0, RZ, R24, 0x7fffffff, R7, 0xc8, !PT ;  /* 0x7fffffff18ff7812 */ /* 0x000fda000780c807 */
[----:B------:R-:W-:Y:S05]  /*4300*/  @!P0 BRA `(.L_x_55) ;  /* 0x00000004003c8947 */ /* 0x000fea0003800000 */
[----:B------:R-:W-:Y:S02]  /*4310*/  FSETP.NEU.FTZ.AND P2, PT, |R7|, +INF , PT ;  /* 0x7f8000000700780b */ /* 0x000fe40003f5d200 */
[----:B------:R-:W-:Y:S02]  /*4320*/  FSETP.NEU.FTZ.AND P3, PT, |R17|, +INF , PT ;  /* 0x7f8000001100780b */ /* 0x000fe40003f7d200 */
[----:B------:R-:W-:-:S11]  /*4330*/  FSETP.NEU.FTZ.AND P0, PT, |R7|, +INF , PT ;  /* 0x7f8000000700780b */ /* 0x000fd60003f1d200 */
[----:B------:R-:W-:Y:S05]  /*4340*/  @!P3 BRA !P2, `(.L_x_55) ;  /* 0x00000004002cb947 */ /* 0x000fea0005000000 */
[----:B------:R-:W-:-:S04]  /*4350*/  LOP3.LUT P2, RZ, R7, 0x7fffffff, RZ, 0xc0, !PT ;  /* 0x7fffffff07ff7812 */ /* 0x000fc8000784c0ff */
[----:B------:R-:W-:-:S13]  /*4360*/  PLOP3.LUT P2, PT, P3, P2, PT, 0x2f, 0xf2 ;  /* 0x0000000000f2781c */ /* 0x000fda0001f44577 */
[----:B------:R-:W-:Y:S05]  /*4370*/  @P2 BRA `(.L_x_56) ;  /* 0x0000000400182947 */ /* 0x000fea0003800000 */
[----:B------:R-:W-:-:S04]  /*4380*/  LOP3.LUT P2, RZ, R24, 0x7fffffff, RZ, 0xc0, !PT ;  /* 0x7fffffff18ff7812 */ /* 0x000fc8000784c0ff */
[----:B------:R-:W-:-:S13]  /*4390*/  PLOP3.LUT P0, PT, P0, P2, PT, 0x2f, 0xf2 ;  /* 0x0000000000f2781c */ /* 0x000fda0000704577 */
[----:B------:R-:W-:Y:S05]  /*43a0*/  @P0 BRA `(.L_x_57) ;  /* 0x0000000400000947 */ /* 0x000fea0003800000 */
[----:B------:R-:W-:Y:S02]  /*43b0*/  ISETP.GE.AND P0, PT, R23, RZ, PT ;  /* 0x000000ff1700720c */ /* 0x000fe40003f06270 */
[----:B------:R-:W-:-:S11]  /*43c0*/  ISETP.GE.AND P2, PT, R25, RZ, PT ;  /* 0x000000ff1900720c */ /* 0x000fd60003f46270 */
[----:B------:R-:W-:Y:S01]  /*43d0*/  @P0 MOV R19, RZ ;  /* 0x000000ff00130202 */ /* 0x000fe20000000f00 */
[----:B------:R-:W-:Y:S02]  /*43e0*/  @!P0 IMAD.MOV.U32 R19, RZ, RZ, -0x40 ;  /* 0xffffffc0ff138424 */ /* 0x000fe400078e00ff */
[----:B------:R-:W-:Y:S01]  /*43f0*/  @!P0 FFMA R7, R7, 1.84467440737095516160e+19, RZ ;  /* 0x5f80000007078823 */ /* 0x000fe200000000ff */
[----:B------:R-:W-:Y:S02]  /*4400*/  @!P2 FFMA R24, R17, 1.84467440737095516160e+19, RZ ;  /* 0x5f8000001118a823 */ /* 0x000fe400000000ff */
[----:B------:R-:W-:-:S07]  /*4410*/  @!P2 IADD3 R19, PT, PT, R19, 0x40, RZ ;  /* 0x000000401313a810 */ /* 0x000fce0007ffe0ff */
.L_x_53:
[----:B------:R-:W-:Y:S01]  /*4420*/  LEA R23, R22, 0xc0800000, 0x17 ;  /* 0xc080000016177811 */ /* 0x000fe200078eb8ff */
[----:B------:R-:W-:Y:S04]  /*4430*/  BSSY.RECONVERGENT B2, `(.L_x_58) ;  /* 0x0000036000027945 */ /* 0x000fe80003800200 */
[----:B------:R-:W-:Y:S01]  /*4440*/  IMAD.IADD R25, R24, 0x1, -R23 ;  /* 0x0000000118197824 */ /* 0x000fe200078e0a17 */
[----:B------:R-:W-:-:S03]  /*4450*/  IADD3 R23, PT, PT, R27, -0x7f, RZ ;  /* 0xffffff811b177810 */ /* 0x000fc60007ffe0ff */
[----:B------:R-:W0:Y:S01]  /*4460*/  MUFU.RCP R24, R25 ;  /* 0x0000001900187308 */ /* 0x000e220000001000 */
[----:B------:R-:W-:Y:S01]  /*4470*/  FADD.FTZ R26, -R25, -RZ ;  /* 0x800000ff191a7221 */ /* 0x000fe20000010100 */
[----:B------:R-:W-:-:S03]  /*4480*/  IMAD R7, R23, -0x800000, R7 ;  /* 0xff80000017077824 */ /* 0x000fc600078e0207 */
[----:B0-----:R-:W-:-:S04]  /*4490*/  FFMA R27, R24, R26, 1 ;  /* 0x3f800000181b7423 */ /* 0x001fc8000000001a */
[----:B------:R-:W-:-:S04]  /*44a0*/  FFMA R24, R24, R27, R24 ;  /* 0x0000001b18187223 */ /* 0x000fc80000000018 */
[----:B------:R-:W-:-:S04]  /*44b0*/  FFMA R27, R7, R24, RZ ;  /* 0x00000018071b7223 */ /* 0x000fc800000000ff */
[----:B------:R-:W-:-:S04]  /*44c0*/  FFMA R28, R26, R27, R7 ;  /* 0x0000001b1a1c7223 */ /* 0x000fc80000000007 */
[----:B------:R-:W-:-:S04]  /*44d0*/  FFMA R27, R24, R28, R27 ;  /* 0x0000001c181b7223 */ /* 0x000fc8000000001b */
[----:B------:R-:W-:Y:S01]  /*44e0*/  FFMA R28, R26, R27, R7 ;  /* 0x0000001b1a1c7223 */ /* 0x000fe20000000007 */
[----:B------:R-:W-:-:S03]  /*44f0*/  IADD3 R26, PT, PT, R23, 0x7f, -R22 ;  /* 0x0000007f171a7810 */ /* 0x000fc60007ffe816 */
[----:B------:R-:W-:Y:S02]  /*4500*/  FFMA R7, R24, R28, R27 ;  /* 0x0000001c18077223 */ /* 0x000fe4000000001b */
[----:B------:R-:W-:-:S03]  /*4510*/  IMAD.IADD R26, R26, 0x1, R19 ;  /* 0x000000011a1a7824 */ /* 0x000fc600078e0213 */
[----:B------:R-:W-:-:S04]  /*4520*/  SHF.R.U32.HI R22, RZ, 0x17, R7 ;  /* 0x00000017ff167819 */ /* 0x000fc80000011607 */
[----:B------:R-:W-:-:S04]  /*4530*/  LOP3.LUT R22, R22, 0xff, RZ, 0xc0, !PT ;  /* 0x000000ff16167812 */ /* 0x000fc800078ec0ff */
[----:B------:R-:W-:-:S05]  /*4540*/  IADD3 R25, PT, PT, R22, R26, RZ ;  /* 0x0000001a16197210 */ /* 0x000fca0007ffe0ff */
[----:B------:R-:W-:-:S05]  /*4550*/  VIADD R19, R25, 0xffffffff ;  /* 0xffffffff19137836 */ /* 0x000fca0000000000 */
[----:B------:R-:W-:-:S13]  /*4560*/  ISETP.GE.U32.AND P0, PT, R19, 0xfe, PT ;  /* 0x000000fe1300780c */ /* 0x000fda0003f06070 */
[----:B------:R-:W-:Y:S05]  /*4570*/  @!P0 BRA `(.L_x_59) ;  /* 0x0000000000808947 */ /* 0x000fea0003800000 */
[----:B------:R-:W-:-:S13]  /*4580*/  ISETP.GT.AND P0, PT, R25, 0xfe, PT ;  /* 0x000000fe1900780c */ /* 0x000fda0003f04270 */
[----:B------:R-:W-:Y:S05]  /*4590*/  @P0 BRA `(.L_x_60) ;  /* 0x00000000006c0947 */ /* 0x000fea0003800000 */
[----:B------:R-:W-:-:S13]  /*45a0*/  ISETP.GE.AND P0, PT, R25, 0x1, PT ;  /* 0x000000011900780c */ /* 0x000fda0003f06270 */
[----:B------:R-:W-:Y:S05]  /*45b0*/  @P0 BRA `(.L_x_61) ;  /* 0x0000000000740947 */ /* 0x000fea0003800000 */
[----:B------:R-:W-:Y:S02]  /*45c0*/  ISETP.GE.AND P0, PT, R25, -0x18, PT ;  /* 0xffffffe81900780c */ /* 0x000fe40003f06270 */
[----:B------:R-:W-:-:S11]  /*45d0*/  LOP3.LUT R7, R7, 0x80000000, RZ, 0xc0, !PT ;  /* 0x8000000007077812 */ /* 0x000fd600078ec0ff */
[----:B------:R-:W-:Y:S05]  /*45e0*/  @!P0 BRA `(.L_x_61) ;  /* 0x0000000000688947 */ /* 0x000fea0003800000 */
[CCC-:B------:R-:W-:Y:S01]  /*45f0*/  FFMA.RZ R19, R24.reuse, R28.reuse, R27.reuse ;  /* 0x0000001c18137223 */ /* 0x1c0fe2000000c01b */
[C---:B------:R-:W-:Y:S02]  /*4600*/  IADD3 R23, PT, PT, R25.reuse, 0x20, RZ ;  /* 0x0000002019177810 */ /* 0x040fe40007ffe0ff */
[----:B------:R-:W-:Y:S02]  /*4610*/  ISETP.NE.AND P3, PT, R25, RZ, PT ;  /* 0x000000ff1900720c */ /* 0x000fe40003f65270 */
[----:B------:R-:W-:Y:S01]  /*4620*/  LOP3.LUT R22, R19, 0x7fffff, RZ, 0xc0, !PT ;  /* 0x007fffff13167812 */ /* 0x000fe200078ec0ff */
[CCC-:B------:R-:W-:Y:S01]  /*4630*/  FFMA.RP R19, R24.reuse, R28.reuse, R27.reuse ;  /* 0x0000001c18137223 */ /* 0x1c0fe2000000801b */
[----:B------:R-:W-:Y:S01]  /*4640*/  FFMA.RM R24, R24, R28, R27 ;  /* 0x0000001c18187223 */ /* 0x000fe2000000401b */
[----:B------:R-:W-:Y:S01]  /*4650*/  ISETP.NE.AND P2, PT, R25, RZ, PT ;  /* 0x000000ff1900720c */ /* 0x000fe20003f45270 */
[----:B------:R-:W-:Y:S01]  /*4660*/  IMAD.MOV R25, RZ, RZ, -R25 ;  /* 0x000000ffff197224 */ /* 0x000fe200078e0a19 */
[----:B------:R-:W-:-:S02]  /*4670*/  LOP3.LUT R22, R22, 0x800000, RZ, 0xfc, !PT ;  /* 0x0080000016167812 */ /* 0x000fc400078efcff */
[----:B------:R-:W-:Y:S02]  /*4680*/  FSETP.NEU.FTZ.AND P0, PT, R19, R24, PT ;  /* 0x000000181300720b */ /* 0x000fe40003f1d000 */
[----:B------:R-:W-:Y:S02]  /*4690*/  SHF.L.U32 R23, R22, R23, RZ ;  /* 0x0000001716177219 */ /* 0x000fe400000006ff */
[----:B------:R-:W-:Y:S02]  /*46a0*/  SEL R19, R25, RZ, P3 ;  /* 0x000000ff19137207 */ /* 0x000fe40001800000 */
[----:B------:R-:W-:Y:S02]  /*46b0*/  ISETP.NE.AND P2, PT, R23, RZ, P2 ;  /* 0x000000ff1700720c */ /* 0x000fe40001745270 */
[----:B------:R-:W-:Y:S02]  /*46c0*/  SHF.R.U32.HI R19, RZ, R19, R22 ;  /* 0x00000013ff137219 */ /* 0x000fe40000011616 */
[----:B------:R-:W-:-:S02]  /*46d0*/  PLOP3.LUT P0, PT, P0, P2, PT, 0xf8, 0x8f ;  /* 0x00000000008f781c */ /* 0x000fc40000705f70 */
[----:B------:R-:W-:Y:S02]  /*46e0*/  SHF.R.U32.HI R23, RZ, 0x1, R19 ;  /* 0x00000001ff177819 */ /* 0x000fe40000011613 */
[----:B------:R-:W-:-:S04]  /*46f0*/  SEL R22, RZ, 0x1, !P0 ;  /* 0x00000001ff167807 */ /* 0x000fc80004000000 */
[----:B------:R-:W-:-:S04]  /*4700*/  LOP3.LUT R22, R22, 0x1, R23, 0xf8, !PT ;  /* 0x0000000116167812 */ /* 0x000fc800078ef817 */
[----:B------:R-:W-:-:S04]  /*4710*/  LOP3.LUT R22, R22, R19, RZ, 0xc0, !PT ;  /* 0x0000001316167212 */ /* 0x000fc800078ec0ff */
[----:B------:R-:W-:-:S04]  /*4720*/  IADD3 R22, PT, PT, R23, R22, RZ ;  /* 0x0000001617167210 */ /* 0x000fc80007ffe0ff */
[----:B------:R-:W-:Y:S01]  /*4730*/  LOP3.LUT R7, R22, R7, RZ, 0xfc, !PT ;  /* 0x0000000716077212 */ /* 0x000fe200078efcff */
[----:B------:R-:W-:Y:S06]  /*4740*/  BRA `(.L_x_61) ;  /* 0x0000000000107947 */ /* 0x000fec0003800000 */
.L_x_60:
[----:B------:R-:W-:-:S04]  /*4750*/  LOP3.LUT R7, R7, 0x80000000, RZ, 0xc0, !PT ;  /* 0x8000000007077812 */ /* 0x000fc800078ec0ff */
[----:B------:R-:W-:Y:S01]  /*4760*/  LOP3.LUT R7, R7, 0x7f800000, RZ, 0xfc, !PT ;  /* 0x7f80000007077812 */ /* 0x000fe200078efcff */
[----:B------:R-:W-:Y:S06]  /*4770*/  BRA `(.L_x_61) ;  /* 0x0000000000047947 */ /* 0x000fec0003800000 */
.L_x_59:
[----:B------:R-:W-:-:S07]  /*4780*/  IMAD R7, R26, 0x800000, R7 ;  /* 0x008000001a077824 */ /* 0x000fce00078e0207 */
.L_x_61:
[----:B------:R-:W-:Y:S05]  /*4790*/  BSYNC.RECONVERGENT B2 ;  /* 0x0000000000027941 */ /* 0x000fea0003800200 */
.L_x_58:
[----:B------:R-:W-:Y:S05]  /*47a0*/  BRA `(.L_x_62) ;  /* 0x0000000000207947 */ /* 0x000fea0003800000 */
.L_x_57:
[----:B------:R-:W-:-:S04]  /*47b0*/  LOP3.LUT R7, R24, 0x80000000, R7, 0x48, !PT ;  /* 0x8000000018077812 */ /* 0x000fc800078e4807 */
[----:B------:R-:W-:Y:S01]  /*47c0*/  LOP3.LUT R7, R7, 0x7f800000, RZ, 0xfc, !PT ;  /* 0x7f80000007077812 */ /* 0x000fe200078efcff */
[----:B------:R-:W-:Y:S06]  /*47d0*/  BRA `(.L_x_62) ;  /* 0x0000000000147947 */ /* 0x000fec0003800000 */
.L_x_56:
[----:B------:R-:W-:Y:S01]  /*47e0*/  LOP3.LUT R7, R24, 0x80000000, R7, 0x48, !PT ;  /* 0x8000000018077812 */ /* 0x000fe200078e4807 */
[----:B------:R-:W-:Y:S06]  /*47f0*/  BRA `(.L_x_62) ;  /* 0x00000000000c7947 */ /* 0x000fec0003800000 */
.L_x_55:
[----:B------:R-:W0:Y:S01]  /*4800*/  MUFU.RSQ R7, -QNAN ;  /* 0xffc0000000077908 */ /* 0x000e220000001400 */
[----:B------:R-:W-:Y:S05]  /*4810*/  BRA `(.L_x_62) ;  /* 0x0000000000047947 */ /* 0x000fea0003800000 */
.L_x_54:
[----:B------:R-:W-:-:S07]  /*4820*/  FADD.FTZ R7, R7, R17 ;  /* 0x0000001107077221 */ /* 0x000fce0000010000 */
.L_x_62:
[----:B------:R-:W-:Y:S05]  /*4830*/  BSYNC.RECONVERGENT B1 ;  /* 0x0000000000017941 */ /* 0x000fea0003800200 */
.L_x_52:
[----:B------:R-:W-:-:S04]  /*4840*/  HFMA2 R19, -RZ, RZ, 0, 0 ;  /* 0x00000000ff137431 */ /* 0x000fc800000001ff */
[----:B0-----:R-:W-:Y:S05]  /*4850*/  RET.REL.NODEC R18 `(_Z19wf_embedding_kernelPKfiiiS0_iPfiiiS1_iiiS1_iiiiii) ;  /* 0xffffffb412e87950 */ /* 0x001fea0003c3ffff */
.L_x_63:
[----:B------:R-:W-:-:S00]  /*4860*/  BRA `(.L_x_63) ;  /* 0xfffffffc00fc7947 */ /* 0x000fc0000383ffff */
[----:B------:R-:W-:-:S00]  /*4870*/  NOP ;  /* 0x0000000000007918 */ /* 0x000fc00000000000 */
        /* <DEDUP_REMOVED lines=8> */
.L_x_66:


//--------------------- .nv.global.init           --------------------------
	.section	.nv.global.init,"aw",@progbits
	.align	4
.nv.global.init:
	.type		__cudart_i2opi_f,@object
	.size		__cudart_i2opi_f,(.L_0 - __cudart_i2opi_f)
__cudart_i2opi_f:
        /*0000*/ 	.byte	0x41, 0x90, 0x43, 0x3c, 0x99, 0x95, 0x62, 0xdb, 0xc0, 0xdd, 0x34, 0xf5, 0xd1, 0x57, 0x27, 0xfc
        /*0010*/ 	.byte	0x29, 0x15, 0x44, 0x4e, 0x6e, 0x83, 0xf9, 0xa2
.L_0:


//--------------------- .nv.shared._Z19wf_embedding_kernelPKfiiiS0_iPfiiiS1_iiiS1_iiiiii --------------------------
	.section	.nv.shared._Z19wf_embedding_kernelPKfiiiS0_iPfiiiS1_iiiS1_iiiiii,"aw",@nobits
	.sectionflags	@""
	.align	16
	.zero		1024


//--------------------- .nv.shared.reserved.0     --------------------------
	.section	.nv.shared.reserved.0,"aw",@nobits
	.weak		__nv_reservedSMEM_offset_0_alias
	.size		__nv_reservedSMEM_offset_0_alias, 0, 64
	.other		__nv_reservedSMEM_offset_0_alias,@"STO_CUDA_RESERVED_SHARED STV_DEFAULT"
__nv_reservedSMEM_offset_0_alias:
	.zero		0
	.zero		64


//--------------------- .nv.constant0._Z19wf_embedding_kernelPKfiiiS0_iPfiiiS1_iiiS1_iiiiii --------------------------
	.section	.nv.constant0._Z19wf_embedding_kernelPKfiiiS0_iPfiiiS1_iiiS1_iiiiii,"a",@progbits
	.sectionflags	@""
	.align	4
.nv.constant0._Z19wf_embedding_kernelPKfiiiS0_iPfiiiS1_iiiS1_iiiiii:
	.zero		1016


//--------------------- SYMBOLS --------------------------

	.type		.nv.reservedSmem.offset0,@object
	.size		.nv.reservedSmem.offset0,0x4
	.type		.nv.reservedSmem.cap,@object
	.size		.nv.reservedSmem.cap,0x4
